	.target	sm_90a

	.elftype	@"ET_EXEC"


//--------------------- .note.nv.tkinfo           --------------------------
	.section	.note.nv.tkinfo,"",@"SHT_NOTE"
	.sectionflags	@"SHF_NOTE_NV_TKINFO"
	.tkinfo
        /*0018*/ 	.word	0x00000002
        /*0030*/ 	.string	""
        /*0030*/ 	.string	"ptxas"
        /*0030*/ 	.string	"Cuda compilation tools, release 13.0, V13.0.88"
        /*0030*/ 	.string	"Build cuda_13.0.r13.0/compiler.36424714_0"
        /*0030*/ 	.string	"-v  -suppress-debug-info  -lineinfo  -arch sm_90a "



//--------------------- .note.nv.cuinfo           --------------------------
	.section	.note.nv.cuinfo,"",@"SHT_NOTE"
	.sectionflags	@"SHF_NOTE_NV_CUINFO"
        /*0018*/ 	.short	0x0002
        /*001a*/ 	.short	0x005a
        /*001c*/ 	.short	0x0082
	.zero		2


//--------------------- .nv.info                  --------------------------
	.section	.nv.info,"",@"SHT_CUDA_INFO"
	.align	4


	//----- nvinfo : EIATTR_REGCOUNT
	.align		4
        /*0000*/ 	.byte	0x04, 0x2f
        /*0002*/ 	.short	(.L_1 - .L_0)
	.align		4
.L_0:
        /*0004*/ 	.word	index@(gluon_wgmma)
        /*0008*/ 	.word	0x0000003a


	//----- nvinfo : EIATTR_FRAME_SIZE
	.align		4
.L_1:
        /*000c*/ 	.byte	0x04, 0x11
        /*000e*/ 	.short	(.L_3 - .L_2)
	.align		4
.L_2:
        /*0010*/ 	.word	index@(gluon_wgmma)
        /*0014*/ 	.word	0x00000000


	//----- nvinfo : EIATTR_MIN_STACK_SIZE
	.align		4
.L_3:
        /*0018*/ 	.byte	0x04, 0x12
        /*001a*/ 	.short	(.L_5 - .L_4)
	.align		4
.L_4:
        /*001c*/ 	.word	index@(gluon_wgmma)
        /*0020*/ 	.word	0x00000000
.L_5:


//--------------------- .nv.compat                --------------------------
	.section	.nv.compat,"",@"SHT_CUDA_COMPAT_INFO"
	.align	4
        /*0000*/ 	.byte	0x02, 0x09, 0x01, 0x00, 0x02, 0x02, 0x04, 0x00, 0x02, 0x05, 0x05, 0x00, 0x03, 0x07, 0x01, 0x01
        /*0010*/ 	.byte	0x02, 0x03, 0x03, 0x00, 0x02, 0x06, 0x01, 0x00, 0x04, 0x0b, 0x08, 0x00, 0x00, 0x00, 0x00, 0x00
        /*0020*/ 	.byte	0x00, 0x00, 0x00, 0x00


//--------------------- .nv.info.gluon_wgmma      --------------------------
	.section	.nv.info.gluon_wgmma,"",@"SHT_CUDA_INFO"
	.sectionflags	@""
	.align	4


	//----- nvinfo : EIATTR_CUDA_API_VERSION
	.align		4
        /*0000*/ 	.byte	0x04, 0x37
        /*0002*/ 	.short	(.L_7 - .L_6)
.L_6:
        /*0004*/ 	.word	0x00000082


	//----- nvinfo : EIATTR_KPARAM_INFO
	.align		4
.L_7:
        /*0008*/ 	.byte	0x04, 0x17
        /*000a*/ 	.short	(.L_9 - .L_8)
.L_8:
        /*000c*/ 	.word	0x00000000
        /*0010*/ 	.short	0x000a
        /*0012*/ 	.short	0x0048
        /*0014*/ 	.byte	0x00, 0xf4, 0x21, 0x00


	//----- nvinfo : EIATTR_KPARAM_INFO
	.align		4
.L_9:
        /*0018*/ 	.byte	0x04, 0x17
        /*001a*/ 	.short	(.L_11 - .L_10)
.L_10:
        /*001c*/ 	.word	0x00000000
        /*0020*/ 	.short	0x0009
        /*0022*/ 	.short	0x0040
        /*0024*/ 	.byte	0x00, 0xf4, 0x21, 0x00


	//----- nvinfo : EIATTR_KPARAM_INFO
	.align		4
.L_11:
        /*0028*/ 	.byte	0x04, 0x17
        /*002a*/ 	.short	(.L_13 - .L_12)
.L_12:
        /*002c*/ 	.word	0x00000000
        /*0030*/ 	.short	0x0008
        /*0032*/ 	.short	0x0038
        /*0034*/ 	.byte	0x00, 0xf0, 0x21, 0x00


	//----- nvinfo : EIATTR_KPARAM_INFO
	.align		4
.L_13:
        /*0038*/ 	.byte	0x04, 0x17
        /*003a*/ 	.short	(.L_15 - .L_14)
.L_14:
        /*003c*/ 	.word	0x00000000
        /*0040*/ 	.short	0x0007
        /*0042*/ 	.short	0x0030
        /*0044*/ 	.byte	0x00, 0xf0, 0x21, 0x00


	//----- nvinfo : EIATTR_KPARAM_INFO
	.align		4
.L_15:
        /*0048*/ 	.byte	0x04, 0x17
        /*004a*/ 	.short	(.L_17 - .L_16)
.L_16:
        /*004c*/ 	.word	0x00000000
        /*0050*/ 	.short	0x0006
        /*0052*/ 	.short	0x0028
        /*0054*/ 	.byte	0x00, 0xf0, 0x21, 0x00


	//----- nvinfo : EIATTR_KPARAM_INFO
	.align		4
.L_17:
        /*0058*/ 	.byte	0x04, 0x17
        /*005a*/ 	.short	(.L_19 - .L_18)
.L_18:
        /*005c*/ 	.word	0x00000000
        /*0060*/ 	.short	0x0005
        /*0062*/ 	.short	0x0020
        /*0064*/ 	.byte	0x00, 0xf0, 0x11, 0x00


	//----- nvinfo : EIATTR_KPARAM_INFO
	.align		4
.L_19:
        /*0068*/ 	.byte	0x04, 0x17
        /*006a*/ 	.short	(.L_21 - .L_20)
.L_20:
        /*006c*/ 	.word	0x00000000
        /*0070*/ 	.short	0x0004
        /*0072*/ 	.short	0x001c
        /*0074*/ 	.byte	0x00, 0xf0, 0x11, 0x00


	//----- nvinfo : EIATTR_KPARAM_INFO
	.align		4
.L_21:
        /*0078*/ 	.byte	0x04, 0x17
        /*007a*/ 	.short	(.L_23 - .L_22)
.L_22:
        /*007c*/ 	.word	0x00000000
        /*0080*/ 	.short	0x0003
        /*0082*/ 	.short	0x0018
        /*0084*/ 	.byte	0x00, 0xf0, 0x11, 0x00


	//----- nvinfo : EIATTR_KPARAM_INFO
	.align		4
.L_23:
        /*0088*/ 	.byte	0x04, 0x17
        /*008a*/ 	.short	(.L_25 - .L_24)
.L_24:
        /*008c*/ 	.word	0x00000000
        /*0090*/ 	.short	0x0002
        /*0092*/ 	.short	0x0010
        /*0094*/ 	.byte	0x00, 0xf4, 0x21, 0x00


	//----- nvinfo : EIATTR_KPARAM_INFO
	.align		4
.L_25:
        /*0098*/ 	.byte	0x04, 0x17
        /*009a*/ 	.short	(.L_27 - .L_26)
.L_26:
        /*009c*/ 	.word	0x00000000
        /*00a0*/ 	.short	0x0001
        /*00a2*/ 	.short	0x0008
        /*00a4*/ 	.byte	0x00, 0xf4, 0x21, 0x00


	//----- nvinfo : EIATTR_KPARAM_INFO
	.align		4
.L_27:
        /*00a8*/ 	.byte	0x04, 0x17
        /*00aa*/ 	.short	(.L_29 - .L_28)
.L_28:
        /*00ac*/ 	.word	0x00000000
        /*00b0*/ 	.short	0x0000
        /*00b2*/ 	.short	0x0000
        /*00b4*/ 	.byte	0x00, 0xf4, 0x21, 0x00


	//----- nvinfo : EIATTR_SPARSE_MMA_MASK
	.align		4
.L_29:
        /*00b8*/ 	.byte	0x03, 0x50
        /*00ba*/ 	.short	0x0000


	//----- nvinfo : EIATTR_MAXREG_COUNT
	.align		4
        /*00bc*/ 	.byte	0x03, 0x1b
        /*00be*/ 	.short	0x00ff


	//----- nvinfo : EIATTR_NUM_BARRIERS
	.align		4
        /*00c0*/ 	.byte	0x02, 0x4c
        /*00c2*/ 	.byte	0x01
	.zero		1


	//----- nvinfo : EIATTR_MERCURY_ISA_VERSION
	.align		4
        /*00c4*/ 	.byte	0x03, 0x5f
        /*00c6*/ 	.short	0x0101


	//----- nvinfo : EIATTR_INT_WARP_WIDE_INSTR_OFFSETS
	.align		4
        /*00c8*/ 	.byte	0x04, 0x31
        /*00ca*/ 	.short	(.L_31 - .L_30)


	//   ....[0]....
.L_30:
        /*00cc*/ 	.word	0x000012f0


	//   ....[1]....
        /*00d0*/ 	.word	0x00001340


	//   ....[2]....
        /*00d4*/ 	.word	0x000016a0


	//   ....[3]....
        /*00d8*/ 	.word	0x000016b0


	//   ....[4]....
        /*00dc*/ 	.word	0x000016c0


	//   ....[5]....
        /*00e0*/ 	.word	0x000016d0


	//   ....[6]....
        /*00e4*/ 	.word	0x00001c60


	//   ....[7]....
        /*00e8*/ 	.word	0x00001c70


	//----- nvinfo : EIATTR_COOP_GROUP_MASK_REGIDS
	.align		4
.L_31:
        /*00ec*/ 	.byte	0x04, 0x29
        /*00ee*/ 	.short	(.L_33 - .L_32)


	//   ....[0]....
.L_32:
        /*00f0*/ 	.word	0xffffffff


	//   ....[1]....
        /*00f4*/ 	.word	0xffffffff


	//   ....[2]....
        /*00f8*/ 	.word	0xffffffff


	//   ....[3]....
        /*00fc*/ 	.word	0xffffffff


	//----- nvinfo : EIATTR_COOP_GROUP_INSTR_OFFSETS
	.align		4
.L_33:
        /*0100*/ 	.byte	0x04, 0x28
        /*0102*/ 	.short	(.L_35 - .L_34)


	//   ....[0]....
.L_34:
        /*0104*/ 	.word	0x00000150


	//   ....[1]....
        /*0108*/ 	.word	0x00000700


	//   ....[2]....
        /*010c*/ 	.word	0x00000cf0


	//   ....[3]....
        /*0110*/ 	.word	0x00001800


	//----- nvinfo : EIATTR_MBARRIER_INSTR_OFFSETS
	.align		4
.L_35:
        /*0114*/ 	.byte	0x04, 0x39
        /*0116*/ 	.short	(.L_37 - .L_36)


	//   ....[0]....
.L_36:
        /*0118*/ 	.word	0x00001360
        /*011c*/ 	.word	0x000000ff
        /*0120*/ 	.word	0x00003000
        /*0124*/ 	.short	0x0100
        /*0126*/ 	.byte	0x08
	.zero		1


	//   ....[1]....
        /*0128*/ 	.word	0x000017e0
        /*012c*/ 	.word	0x000000ff
        /*0130*/ 	.word	0x00003000
        /*0134*/ 	.short	0x010a
        /*0136*/ 	.byte	0x08
	.zero		1


	//   ....[2]....
        /*0138*/ 	.word	0x00001ac0
        /*013c*/ 	.word	0x000000ff
        /*0140*/ 	.word	0x00003000
        /*0144*/ 	.short	0x0108
        /*0146*/ 	.byte	0x08
	.zero		1


	//   ....[3]....
        /*0148*/ 	.word	0x00001d20
        /*014c*/ 	.word	0x000000ff
        /*0150*/ 	.word	0x00003000
        /*0154*/ 	.short	0x010a
        /*0156*/ 	.byte	0x08
	.zero		1


	//----- nvinfo : EIATTR_NUM_MBARRIERS
	.align		4
.L_37:
        /*0158*/ 	.byte	0x03, 0x38
        /*015a*/ 	.short	0x0001


	//----- nvinfo : EIATTR_EXIT_INSTR_OFFSETS
	.align		4
        /*015c*/ 	.byte	0x04, 0x1c
        /*015e*/ 	.short	(.L_39 - .L_38)


	//   ....[0]....
.L_38:
        /*0160*/ 	.word	0x00001d10


	//----- nvinfo : EIATTR_REQNTID
	.align		4
.L_39:
        /*0164*/ 	.byte	0x04, 0x10
        /*0166*/ 	.short	(.L_41 - .L_40)
.L_40:
        /*0168*/ 	.word	0x00000100
        /*016c*/ 	.word	0x00000001
        /*0170*/ 	.word	0x00000001


	//----- nvinfo : EIATTR_CRS_STACK_SIZE
	.align		4
.L_41:
        /*0174*/ 	.byte	0x04, 0x1e
        /*0176*/ 	.short	(.L_43 - .L_42)
.L_42:
        /*0178*/ 	.word	0x00000000


	//----- nvinfo : EIATTR_CBANK_PARAM_SIZE
	.align		4
.L_43:
        /*017c*/ 	.byte	0x03, 0x19
        /*017e*/ 	.short	0x0050


	//----- nvinfo : EIATTR_PARAM_CBANK
	.align		4
        /*0180*/ 	.byte	0x04, 0x0a
        /*0182*/ 	.short	(.L_45 - .L_44)
	.align		4
.L_44:
        /*0184*/ 	.word	index@(.nv.constant0.gluon_wgmma)
        /*0188*/ 	.short	0x0210
        /*018a*/ 	.short	0x0050


	//----- nvinfo : EIATTR_SW_WAR
	.align		4
.L_45:
        /*018c*/ 	.byte	0x04, 0x36
        /*018e*/ 	.short	(.L_47 - .L_46)
.L_46:
        /*0190*/ 	.word	0x00000008
.L_47:


//--------------------- .nv.callgraph             --------------------------
	.section	.nv.callgraph,"",@"SHT_CUDA_CALLGRAPH"
	.align	4
	.sectionentsize	8
	.align		4
        /*0000*/ 	.word	0x00000000
	.align		4
        /*0004*/ 	.word	0xffffffff
	.align		4
        /*0008*/ 	.word	0x00000000
	.align		4
        /*000c*/ 	.word	0xfffffffe
	.align		4
        /*0010*/ 	.word	0x00000000
	.align		4
        /*0014*/ 	.word	0xfffffffd
	.align		4
        /*0018*/ 	.word	0x00000000
	.align		4
        /*001c*/ 	.word	0xfffffffc


//--------------------- .text.gluon_wgmma         --------------------------
	.section	.text.gluon_wgmma,"ax",@progbits
	.align	128
        .global         gluon_wgmma
        .type           gluon_wgmma,@function
        .size           gluon_wgmma,(.L_x_53 - gluon_wgmma)
        .other          gluon_wgmma,@"STO_CUDA_ENTRY STV_DEFAULT"
gluon_wgmma:
.text.gluon_wgmma:
[----:B------:R-:W-:Y:S01]  /*0000*/  LDC R1, c[0x0][0x28] ;  /* 0x00000a00ff017b82 */ /* 0x000fe20000000800 */
[----:B------:R-:W1:Y:S07]  /*0010*/  S2R R0, SR_TID.X ;  /* 0x0000000000007919 */ /* 0x000e6e0000002100 */
[----:B------:R-:W2:Y:S01]  /*0020*/  S2UR UR4, SR_CgaCtaId ;  /* 0x00000000000479c3 */ /* 0x000ea20000008800 */
[----:B------:R-:W-:Y:S01]  /*0030*/  UMOV UR8, 0x400 ;  /* 0x0000040000087882 */ /* 0x000fe20000000000 */
[----:B------:R-:W-:Y:S01]  /*0040*/  ULDC UR6, c[0x0][0xc] ;  /* 0x0000030000067ab9 */ /* 0x000fe20000000800 */
[----:B------:R-:W-:Y:S01]  /*0050*/  ULDC.64 UR24, c[0x0][0x250] ;  /* 0x0000940000187ab9 */ /* 0x000fe20000000a00 */
[----:B------:R-:W-:Y:S04]  /*0060*/  BSSY B0, `(.L_x_0) ;  /* 0x000001e000007945 */ /* 0x000fe80003800000 */
[----:B------:R-:W3:Y:S08]  /*0070*/  LDC R2, c[0x0][0x228] ;  /* 0x00008a00ff027b82 */ /* 0x000ef00000000800 */
[----:B------:R-:W4:Y:S08]  /*0080*/  LDC R8, c[0x0][0x230] ;  /* 0x00008c00ff087b82 */ /* 0x000f300000000800 */
[----:B------:R-:W-:Y:S01]  /*0090*/  S2UR UR9, SR_CTAID.Y ;  /* 0x00000000000979c3 */ /* 0x000fe20000002600 */
[----:B--2---:R-:W-:-:S03]  /*00a0*/  ULEA UR8, UR4, UR8, 0x18 ;  /* 0x0000000804087291 */ /* 0x004fc6000f8ec03f */
[----:B------:R-:W-:Y:S01]  /*00b0*/  ULDC UR4, c[0x0][0x10] ;  /* 0x0000040000047ab9 */ /* 0x000fe20000000800 */
[----:B-1----:R-:W-:-:S03]  /*00c0*/  LOP3.LUT R6, R0, 0xff, RZ, 0xc0, !PT ;  /* 0x000000ff00067812 */ /* 0x002fc600078ec0ff */
[----:B------:R-:W1:Y:S01]  /*00d0*/  S2UR UR5, SR_CTAID.Z ;  /* 0x00000000000579c3 */ /* 0x000e620000002700 */
[----:B---3--:R-:W-:Y:S01]  /*00e0*/  VIADD R2, R2, 0xffffffff ;  /* 0xffffffff02027836 */ /* 0x008fe20000000000 */
[C---:B------:R-:W-:Y:S02]  /*00f0*/  ISETP.GE.U32.AND P0, PT, R6.reuse, 0x20, PT ;  /* 0x000000200600780c */ /* 0x040fe40003f06070 */
[C---:B------:R-:W-:Y:S02]  /*0100*/  ISETP.NE.U32.AND P1, PT, R6.reuse, RZ, PT ;  /* 0x000000ff0600720c */ /* 0x040fe40003f25070 */
[----:B------:R-:W-:Y:S02]  /*0110*/  LEA R14, R6, UR8, 0x2 ;  /* 0x00000008060e7c11 */ /* 0x000fe4000f8e10ff */
[----:B------:R-:W2:Y:S01]  /*0120*/  S2UR UR7, SR_CTAID.X ;  /* 0x00000000000779c3 */ /* 0x000ea20000002500 */
[----:B----4-:R-:W-:-:S06]  /*0130*/  VIADD R11, R8, 0xffffffff ;  /* 0xffffffff080b7836 */ /* 0x010fcc0000000000 */
[----:B------:R3:W-:Y:S01]  /*0140*/  @!P0 STS [R14], RZ ;  /* 0x000000ff0e008388 */ /* 0x0007e20000000800 */
[----:B------:R-:W-:-:S03]  /*0150*/  NOP ;  /* 0x0000000000007918 */ /* 0x000fc60000000000 */
[----:B------:R3:W-:Y:S01]  /*0160*/  @!P1 STS [UR8+0x24], R2 ;  /* 0x00002402ff009988 */ /* 0x0007e20008000808 */
[----:B-1----:R-:W-:-:S03]  /*0170*/  UIMAD UR4, UR5, UR4, UR9 ;  /* 0x00000004050472a4 */ /* 0x002fc6000f8e0209 */
[----:B------:R3:W-:Y:S01]  /*0180*/  @!P1 STS [UR8+0x20], R11 ;  /* 0x0000200bff009988 */ /* 0x0007e20008000808 */
[----:B--2---:R-:W-:-:S04]  /*0190*/  UIMAD UR4, UR4, UR6, UR7 ;  /* 0x00000006040472a4 */ /* 0x004fc8000f8e0207 */
[----:B------:R-:W-:-:S04]  /*01a0*/  UIMAD UR4, UR4, 0x180, URZ ;  /* 0x00000180040478a4 */ /* 0x000fc8000f8e023f */
[----:B------:R-:W-:-:S04]  /*01b0*/  UIADD3 UR16, UP0, UR4, UR24, URZ ;  /* 0x0000001804107290 */ /* 0x000fc8000ff1e03f */
[----:B------:R-:W-:Y:S01]  /*01c0*/  ULEA.HI.X.SX32 UR17, UR4, UR25, 0x1, UP0 ;  /* 0x0000001904117291 */ /* 0x000fe200080f0e3f */
[----:B---3--:R-:W-:Y:S11]  /*01d0*/  @P1 BRA `(.L_x_1) ;  /* 0x0000000000181947 */ /* 0x008ff60003800000 */
[----:B------:R-:W1:Y:S01]  /*01e0*/  LDS R3, [UR8+0x8] ;  /* 0x00000808ff037984 */ /* 0x000e620008000800 */
[----:B------:R-:W2:Y:S01]  /*01f0*/  LDC.64 R12, c[0x0][0x210] ;  /* 0x00008400ff0c7b82 */ /* 0x000ea20000000a00 */
[----:B------:R-:W-:Y:S02]  /*0200*/  IMAD.MOV.U32 R4, RZ, RZ, 0x70 ;  /* 0x00000070ff047424 */ /* 0x000fe400078e00ff */
[----:B--2---:R2:W-:Y:S03]  /*0210*/  STS.64 [UR8], R12 ;  /* 0x0000000cff007988 */ /* 0x0045e60008000a08 */
[----:B-1----:R-:W-:-:S05]  /*0220*/  LOP3.LUT R3, R3, 0x10, R4, 0xd8, !PT ;  /* 0x0000001003037812 */ /* 0x002fca00078ed804 */
[----:B------:R2:W-:Y:S02]  /*0230*/  STS [UR8+0x8], R3 ;  /* 0x00000803ff007988 */ /* 0x0005e40008000808 */
.L_x_1:
[----:B------:R-:W-:Y:S05]  /*0240*/  BSYNC B0 ;  /* 0x0000000000007941 */ /* 0x000fea0003800000 */
.L_x_0:
[----:B------:R-:W-:Y:S04]  /*0250*/  BSSY B0, `(.L_x_2) ;  /* 0x000000a000007945 */ /* 0x000fe80003800000 */
[----:B------:R-:W-:Y:S05]  /*0260*/  @P1 BRA `(.L_x_3) ;  /* 0x0000000000201947 */ /* 0x000fea0003800000 */
[----:B--2---:R-:W1:Y:S01]  /*0270*/  LDS R3, [UR8+0x34] ;  /* 0x00003408ff037984 */ /* 0x004e620008000800 */
[----:B------:R-:W-:Y:S02]  /*0280*/  IMAD.MOV.U32 R4, RZ, RZ, 0x1f000000 ;  /* 0x1f000000ff047424 */ /* 0x000fe400078e00ff */
[----:B------:R-:W-:Y:S01]  /*0290*/  @!P1 IMAD.MOV.U32 R5, RZ, RZ, 0x3f ;  /* 0x0000003fff059424 */ /* 0x000fe200078e00ff */
[----:B------:R-:W2:Y:S02]  /*02a0*/  @!P1 LDS R10, [UR8+0x38] ;  /* 0x00003808ff0a9984 */ /* 0x000ea40008000800 */
[----:B-1----:R-:W-:Y:S02]  /*02b0*/  LOP3.LUT R3, R3, 0xff000000, R4, 0xb8, !PT ;  /* 0xff00000003037812 */ /* 0x002fe400078eb804 */
[----:B--2---:R-:W-:-:S03]  /*02c0*/  @!P1 LOP3.LUT R4, R10, 0xff, R5, 0xb8, !PT ;  /* 0x000000ff0a049812 */ /* 0x004fc600078eb805 */
[----:B------:R1:W-:Y:S04]  /*02d0*/  STS [UR8+0x34], R3 ;  /* 0x00003403ff007988 */ /* 0x0003e80008000808 */
[----:B------:R1:W-:Y:S02]  /*02e0*/  @!P1 STS [UR8+0x38], R4 ;  /* 0x00003804ff009988 */ /* 0x0003e40008000808 */
.L_x_3:
[----:B------:R-:W-:Y:S05]  /*02f0*/  BSYNC B0 ;  /* 0x0000000000007941 */ /* 0x000fea0003800000 */
.L_x_2:
[----:B------:R-:W-:Y:S04]  /*0300*/  BSSY B0, `(.L_x_4) ;  /* 0x000000e000007945 */ /* 0x000fe80003800000 */
[----:B------:R-:W-:Y:S05]  /*0310*/  @P1 BRA `(.L_x_5) ;  /* 0x0000000000301947 */ /* 0x000fea0003800000 */
[----:B-1----:R-:W1:Y:S01]  /*0320*/  LDS R4, [UR8+0x34] ;  /* 0x00003408ff047984 */ /* 0x002e620008000800 */
[----:B--2---:R-:W2:Y:S03]  /*0330*/  LDC.64 R12, c[0x0][0x238] ;  /* 0x00008e00ff0c7b82 */ /* 0x004ea60000000a00 */
[----:B------:R-:W3:Y:S01]  /*0340*/  LDS R3, [UR8+0x1c] ;  /* 0x00001c08ff037984 */ /* 0x000ee20008000800 */
[C---:B--2---:R-:W-:Y:S01]  /*0350*/  SHF.L.U64.HI R10, R12.reuse, 0x1, R13 ;  /* 0x000000010c0a7819 */ /* 0x044fe2000001020d */
[----:B------:R-:W-:-:S03]  /*0360*/  IMAD.SHL.U32 R5, R12, 0x2, RZ ;  /* 0x000000020c057824 */ /* 0x000fc600078e00ff */
[--C-:B------:R-:W-:Y:S02]  /*0370*/  SHF.R.U32.HI R12, RZ, 0x4, R10.reuse ;  /* 0x00000004ff0c7819 */ /* 0x100fe4000001160a */
[----:B------:R-:W-:-:S05]  /*0380*/  SHF.R.U64 R5, R5, 0x4, R10 ;  /* 0x0000000405057819 */ /* 0x000fca000000120a */
[----:B------:R4:W-:Y:S01]  /*0390*/  STS [UR8+0xc], R5 ;  /* 0x00000c05ff007988 */ /* 0x0009e20008000808 */
[----:B-1----:R-:W-:Y:S02]  /*03a0*/  LOP3.LUT R4, R4, 0x7, RZ, 0xb8, !PT ;  /* 0x0000000704047812 */ /* 0x002fe400078eb8ff */
[----:B---3--:R-:W-:-:S03]  /*03b0*/  LOP3.LUT R3, R3, 0xf, R12, 0xb8, !PT ;  /* 0x0000000f03037812 */ /* 0x008fc600078eb80c */
[----:B------:R4:W-:Y:S04]  /*03c0*/  STS [UR8+0x34], R4 ;  /* 0x00003404ff007988 */ /* 0x0009e80008000808 */
[----:B------:R4:W-:Y:S02]  /*03d0*/  STS [UR8+0x1c], R3 ;  /* 0x00001c03ff007988 */ /* 0x0009e40008000808 */
.L_x_5:
[----:B------:R-:W-:Y:S05]  /*03e0*/  BSYNC B0 ;  /* 0x0000000000007941 */ /* 0x000fea0003800000 */
.L_x_4:
[----:B------:R-:W-:Y:S04]  /*03f0*/  BSSY B1, `(.L_x_6) ;  /* 0x000001b000017945 */ /* 0x000fe80003800000 */
[----:B------:R-:W-:Y:S01]  /*0400*/  BSSY B0, `(.L_x_7) ;  /* 0x0000016000007945 */ /* 0x000fe20003800000 */
[----:B------:R-:W-:-:S03]  /*0410*/  IMAD.MOV.U32 R7, RZ, RZ, RZ ;  /* 0x000000ffff077224 */ /* 0x000fc600078e00ff */
[----:B------:R-:W-:Y:S05]  /*0420*/  @P1 BRA `(.L_x_8) ;  /* 0x0000000000201947 */ /* 0x000fea0003800000 */
[----:B-12-4-:R-:W1:Y:S02]  /*0430*/  LDS R3, [UR8+0x34] ;  /* 0x00003408ff037984 */ /* 0x016e640008000800 */
[----:B-1----:R-:W-:-:S05]  /*0440*/  LOP3.LUT R3, R3, 0x38, RZ, 0xb8, !PT ;  /* 0x0000003803037812 */ /* 0x002fca00078eb8ff */
[----:B------:R1:W-:Y:S01]  /*0450*/  STS [UR8+0x34], R3 ;  /* 0x00003403ff007988 */ /* 0x0003e20008000808 */
[----:B------:R-:W-:Y:S05]  /*0460*/  @P1 BRA `(.L_x_9) ;  /* 0x0000000000201947 */ /* 0x000fea0003800000 */
[----:B-1----:R-:W1:Y:S01]  /*0470*/  LDS R3, [UR8+0x8] ;  /* 0x00000808ff037984 */ /* 0x002e620008000800 */
[----:B------:R-:W-:-:S05]  /*0480*/  IMAD.MOV.U32 R4, RZ, RZ, 0x780 ;  /* 0x00000780ff047424 */ /* 0x000fca00078e00ff */
[----:B-1----:R-:W-:-:S05]  /*0490*/  LOP3.LUT R3, R3, 0x500, R4, 0xd8, !PT ;  /* 0x0000050003037812 */ /* 0x002fca00078ed804 */
[----:B------:R3:W-:Y:S02]  /*04a0*/  STS [UR8+0x8], R3 ;  /* 0x00000803ff007988 */ /* 0x0007e40008000808 */
.L_x_8:
[----:B------:R-:W-:Y:S05]  /*04b0*/  @P1 BRA `(.L_x_10) ;  /* 0x0000000000281947 */ /* 0x000fea0003800000 */
[----:B-1234-:R-:W1:Y:S02]  /*04c0*/  LDS R3, [UR8+0x8] ;  /* 0x00000808ff037984 */ /* 0x01ee640008000800 */
[----:B-1----:R-:W-:-:S05]  /*04d0*/  LOP3.LUT R3, R3, 0x1800, RZ, 0xb8, !PT ;  /* 0x0000180003037812 */ /* 0x002fca00078eb8ff */
[----:B------:R2:W-:Y:S02]  /*04e0*/  STS [UR8+0x8], R3 ;  /* 0x00000803ff007988 */ /* 0x0005e40008000808 */
.L_x_9:
[----:B------:R-:W-:Y:S05]  /*04f0*/  @P1 BREAK B0 ;  /* 0x0000000000001942 */ /* 0x000fea0003800000 */
[----:B------:R-:W-:Y:S05]  /*0500*/  @P1 BRA `(.L_x_11) ;  /* 0x0000000000241947 */ /* 0x000fea0003800000 */
[----:B------:R-:W3:Y:S01]  /*0510*/  LDS R4, [UR8+0x8] ;  /* 0x00000808ff047984 */ /* 0x000ee20008000800 */
[----:B-12---:R-:W-:-:S05]  /*0520*/  IMAD.MOV.U32 R3, RZ, RZ, 0x6000 ;  /* 0x00006000ff037424 */ /* 0x006fca00078e00ff */
[----:B---3--:R-:W-:-:S04]  /*0530*/  LOP3.LUT R3, R4, 0x4000, R3, 0xd8, !PT ;  /* 0x0000400004037812 */ /* 0x008fc800078ed803 */
[----:B------:R-:W-:-:S05]  /*0540*/  LOP3.LUT R3, R3, 0x400000, RZ, 0xb8, !PT ;  /* 0x0040000003037812 */ /* 0x000fca00078eb8ff */
[----:B------:R5:W-:Y:S02]  /*0550*/  STS [UR8+0x8], R3 ;  /* 0x00000803ff007988 */ /* 0x000be40008000808 */
.L_x_10:
[----:B------:R-:W-:Y:S05]  /*0560*/  BSYNC B0 ;  /* 0x0000000000007941 */ /* 0x000fea0003800000 */
.L_x_7:
[----:B-12345:R-:W1:Y:S02]  /*0570*/  @!P1 LDS R3, [UR8+0x8] ;  /* 0x00000808ff039984 */ /* 0x03ee640008000800 */
[----:B-1----:R-:W-:-:S05]  /*0580*/  @!P1 LOP3.LUT R3, R3, 0x8000, RZ, 0xb8, !PT ;  /* 0x0000800003039812 */ /* 0x002fca00078eb8ff */
[----:B------:R3:W-:Y:S02]  /*0590*/  @!P1 STS [UR8+0x8], R3 ;  /* 0x00000803ff009988 */ /* 0x0007e40008000808 */
.L_x_11:
[----:B------:R-:W-:Y:S05]  /*05a0*/  BSYNC B1 ;  /* 0x0000000000017941 */ /* 0x000fea0003800000 */
.L_x_6:
[----:B------:R-:W-:Y:S05]  /*05b0*/  WARPSYNC.ALL ;  /* 0x0000000000007948 */ /* 0x000fea0003800000 */
[----:B------:R-:W-:Y:S05]  /*05c0*/  @P0 BRA `(.L_x_12) ;  /* 0x0000000000280947 */ /* 0x000fea0003800000 */
[----:B-123--:R-:W1:Y:S01]  /*05d0*/  S2R R3, SR_LANEID ;  /* 0x0000000000037919 */ /* 0x00ee620000000000 */
[----:B------:R-:W-:Y:S05]  /*05e0*/  WARPSYNC.ALL ;  /* 0x0000000000007948 */ /* 0x000fea0003800000 */
[----:B-1----:R-:W-:-:S05]  /*05f0*/  IMAD.SHL.U32 R3, R3, 0x4, RZ ;  /* 0x0000000403037824 */ /* 0x002fca00078e00ff */
[----:B------:R-:W1:Y:S01]  /*0600*/  LDS R9, [R3+UR8] ;  /* 0x0000000803097984 */ /* 0x000e620008000800 */
[----:B------:R-:W-:-:S05]  /*0610*/  IADD3 R4, P2, R3, UR16, RZ ;  /* 0x0000001003047c10 */ /* 0x000fca000ff5e0ff */
[----:B------:R-:W-:-:S05]  /*0620*/  IMAD.X R5, RZ, RZ, UR17, P2 ;  /* 0x00000011ff057e24 */ /* 0x000fca00090e06ff */
[----:B-1----:R4:W5:Y:S01]  /*0630*/  ATOMG.E.EXCH.STRONG.GPU PT, RZ, [R4], R9 ;  /* 0x0000000904ff73a8 */ /* 0x00296200041ee100 */
[----:B------:R-:W-:-:S04]  /*0640*/  DEPBAR {5,4,3,2,1,0} ;  /* 0x0000003f0000791a */ /* 0x000fc80000000000 */
[----:B------:R4:W-:Y:S01]  /*0650*/  UTMACCTL.IV [UR16] ;  /* 0x00000000100079b9 */ /* 0x0009e20008000000 */
[----:B------:R-:W-:Y:S01]  /*0660*/  NOP ;  /* 0x0000000000007918 */ /* 0x000fe20000000000 */
.L_x_12:
[----:B------:R-:W-:Y:S05]  /*0670*/  @P0 BRA `(.L_x_13) ;  /* 0x00000000000c0947 */ /* 0x000fea0003800000 */
[----:B------:R0:W-:Y:S01]  /*0680*/  UTMACMDFLUSH ;  /* 0x00000000000079b7 */ /* 0x0001e20000000000 */
[----:B------:R-:W-:Y:S05]  /*0690*/  @P0 BRA `(.L_x_13) ;  /* 0x0000000000040947 */ /* 0x000fea0003800000 */
[----:B------:R-:W-:-:S04]  /*06a0*/  DEPBAR.LE SB0, 0x0 ;  /* 0x000080000000791a */ /* 0x000fc80000000000 */
.L_x_13:
[----:B------:R-:W-:Y:S05]  /*06b0*/  WARPSYNC.ALL ;  /* 0x0000000000007948 */ /* 0x000fea0003800000 */
[----:B-----5:R-:W-:Y:S06]  /*06c0*/  BAR.SYNC.DEFER_BLOCKING 0x0 ;  /* 0x0000000000007b1d */ /* 0x020fec0000010000 */
[----:B------:R-:W-:Y:S02]  /*06d0*/  BSSY B1, `(.L_x_14) ;  /* 0x000000b000017945 */ /* 0x000fe40003800000 */
[----:B------:R-:W-:Y:S06]  /*06e0*/  BAR.SYNC.DEFER_BLOCKING 0x0 ;  /* 0x0000000000007b1d */ /* 0x000fec0000010000 */
[----:B------:R5:W-:Y:S01]  /*06f0*/  @!P0 STS [R14], RZ ;  /* 0x000000ff0e008388 */ /* 0x000be20000000800 */
[----:B------:R-:W-:Y:S01]  /*0700*/  NOP ;  /* 0x0000000000007918 */ /* 0x000fe20000000000 */
[----:B------:R-:W-:Y:S05]  /*0710*/  @P1 BRA `(.L_x_15) ;  /* 0x0000000000181947 */ /* 0x000fea0003800000 */
[----:B-123--:R-:W1:Y:S01]  /*0720*/  LDS R3, [UR8+0x8] ;  /* 0x00000808ff037984 */ /* 0x00ee620008000800 */
[----:B------:R-:W2:Y:S01]  /*0730*/  LDC.64 R12, c[0x0][0x218] ;  /* 0x00008600ff0c7b82 */ /* 0x000ea20000000a00 */
[----:B----4-:R-:W-:Y:S02]  /*0740*/  IMAD.MOV.U32 R4, RZ, RZ, 0x70 ;  /* 0x00000070ff047424 */ /* 0x010fe400078e00ff */
[----:B--2---:R2:W-:Y:S03]  /*0750*/  STS.64 [UR8], R12 ;  /* 0x0000000cff007988 */ /* 0x0045e60008000a08 */
[----:B-1----:R-:W-:-:S05]  /*0760*/  LOP3.LUT R3, R3, 0x10, R4, 0xd8, !PT ;  /* 0x0000001003037812 */ /* 0x002fca00078ed804 */
[----:B------:R2:W-:Y:S02]  /*0770*/  STS [UR8+0x8], R3 ;  /* 0x00000803ff007988 */ /* 0x0005e40008000808 */
.L_x_15:
[----:B----4-:R-:W-:Y:S05]  /*0780*/  BSYNC B1 ;  /* 0x0000000000017941 */ /* 0x010fea0003800000 */
.L_x_14:
[----:B------:R-:W-:Y:S04]  /*0790*/  BSSY B2, `(.L_x_16) ;  /* 0x000000f000027945 */ /* 0x000fe80003800000 */
[----:B------:R-:W-:Y:S04]  /*07a0*/  BSSY B1, `(.L_x_17) ;  /* 0x000000c000017945 */ /* 0x000fe80003800000 */
[----:B------:R-:W-:Y:S05]  /*07b0*/  @P1 BRA `(.L_x_18) ;  /* 0x0000000000281947 */ /* 0x000fea0003800000 */
[----:B-123--:R-:W1:Y:S01]  /*07c0*/  LDS R3, [UR8+0x34] ;  /* 0x00003408ff037984 */ /* 0x00ee620008000800 */
[----:B------:R-:W-:Y:S01]  /*07d0*/  IMAD.MOV.U32 R4, RZ, RZ, 0x1f000000 ;  /* 0x1f000000ff047424 */ /* 0x000fe200078e00ff */
[----:B------:R-:W-:Y:S05]  /*07e0*/  @P1 BREAK B1 ;  /* 0x0000000000011942 */ /* 0x000fea0003800000 */
[----:B-1----:R-:W-:-:S05]  /*07f0*/  LOP3.LUT R3, R3, 0xff000000, R4, 0xb8, !PT ;  /* 0xff00000003037812 */ /* 0x002fca00078eb804 */
[----:B------:R1:W-:Y:S01]  /*0800*/  STS [UR8+0x34], R3 ;  /* 0x00003403ff007988 */ /* 0x0003e20008000808 */
[----:B------:R-:W-:Y:S05]  /*0810*/  @P1 BRA `(.L_x_19) ;  /* 0x0000000000181947 */ /* 0x000fea0003800000 */
[----:B------:R-:W2:Y:S01]  /*0820*/  LDS R4, [UR8+0x38] ;  /* 0x00003808ff047984 */ /* 0x000ea20008000800 */
[----:B-1----:R-:W-:-:S05]  /*0830*/  IMAD.MOV.U32 R3, RZ, RZ, 0x7f ;  /* 0x0000007fff037424 */ /* 0x002fca00078e00ff */
[----:B--2---:R-:W-:-:S05]  /*0840*/  LOP3.LUT R3, R4, 0xff, R3, 0xb8, !PT ;  /* 0x000000ff04037812 */ /* 0x004fca00078eb803 */
[----:B------:R4:W-:Y:S02]  /*0850*/  STS [UR8+0x38], R3 ;  /* 0x00003803ff007988 */ /* 0x0009e40008000808 */
.L_x_18:
[----:B------:R-:W-:Y:S05]  /*0860*/  BSYNC B1 ;  /* 0x0000000000017941 */ /* 0x000fea0003800000 */
.L_x_17:
[----:B------:R1:W-:Y:S02]  /*0870*/  @!P1 STS [UR8+0x20], R11 ;  /* 0x0000200bff009988 */ /* 0x0003e40008000808 */
.L_x_19:
[----:B------:R-:W-:Y:S05]  /*0880*/  BSYNC B2 ;  /* 0x0000000000027941 */ /* 0x000fea0003800000 */
.L_x_16:
[----:B------:R-:W-:Y:S05]  /*0890*/  WARPSYNC.ALL ;  /* 0x0000000000007948 */ /* 0x000fea0003800000 */
[----:B-1234-:R-:W1:Y:S01]  /*08a0*/  LDC R3, c[0x0][0x22c] ;  /* 0x00008b00ff037b82 */ /* 0x01ee620000000800 */
[----:B------:R-:W-:Y:S01]  /*08b0*/  BSSY B2, `(.L_x_20) ;  /* 0x0000010000027945 */ /* 0x000fe20003800000 */
[----:B-1----:R-:W-:-:S05]  /*08c0*/  VIADD R3, R3, 0xffffffff ;  /* 0xffffffff03037836 */ /* 0x002fca0000000000 */
[----:B------:R1:W-:Y:S01]  /*08d0*/  @!P1 STS [UR8+0x24], R3 ;  /* 0x00002403ff009988 */ /* 0x0003e20008000808 */
[----:B------:R-:W-:Y:S05]  /*08e0*/  @P1 BRA `(.L_x_21) ;  /* 0x0000000000301947 */ /* 0x000fea0003800000 */
[----:B------:R-:W2:Y:S01]  /*08f0*/  LDS R5, [UR8+0x34] ;  /* 0x00003408ff057984 */ /* 0x000ea20008000800 */
[----:B------:R-:W3:Y:S03]  /*0900*/  LDC.64 R12, c[0x0][0x240] ;  /* 0x00009000ff0c7b82 */ /* 0x000ee60000000a00 */
[----:B------:R-:W4:Y:S01]  /*0910*/  LDS R4, [UR8+0x1c] ;  /* 0x00001c08ff047984 */ /* 0x000f220008000800 */
[C---:B---3--:R-:W-:Y:S01]  /*0920*/  SHF.L.U64.HI R10, R12.reuse, 0x1, R13 ;  /* 0x000000010c0a7819 */ /* 0x048fe2000001020d */
[----:B------:R-:W-:-:S03]  /*0930*/  IMAD.SHL.U32 R9, R12, 0x2, RZ ;  /* 0x000000020c097824 */ /* 0x000fc600078e00ff */
[--C-:B------:R-:W-:Y:S02]  /*0940*/  SHF.R.U32.HI R11, RZ, 0x4, R10.reuse ;  /* 0x00000004ff0b7819 */ /* 0x100fe4000001160a */
[----:B------:R-:W-:-:S05]  /*0950*/  SHF.R.U64 R9, R9, 0x4, R10 ;  /* 0x0000000409097819 */ /* 0x000fca000000120a */
[----:B------:R3:W-:Y:S01]  /*0960*/  STS [UR8+0xc], R9 ;  /* 0x00000c09ff007988 */ /* 0x0007e20008000808 */
[----:B--2---:R-:W-:Y:S02]  /*0970*/  LOP3.LUT R5, R5, 0x7, RZ, 0xb8, !PT ;  /* 0x0000000705057812 */ /* 0x004fe400078eb8ff */
[----:B----4-:R-:W-:-:S03]  /*0980*/  LOP3.LUT R4, R4, 0xf, R11, 0xb8, !PT ;  /* 0x0000000f04047812 */ /* 0x010fc600078eb80b */
[----:B------:R3:W-:Y:S04]  /*0990*/  STS [UR8+0x34], R5 ;  /* 0x00003405ff007988 */ /* 0x0007e80008000808 */
[----:B------:R3:W-:Y:S02]  /*09a0*/  STS [UR8+0x1c], R4 ;  /* 0x00001c04ff007988 */ /* 0x0007e40008000808 */
.L_x_21:
[----:B------:R-:W-:Y:S05]  /*09b0*/  BSYNC B2 ;  /* 0x0000000000027941 */ /* 0x000fea0003800000 */
.L_x_20:
[----:B------:R-:W-:Y:S04]  /*09c0*/  BSSY B3, `(.L_x_22) ;  /* 0x000001a000037945 */ /* 0x000fe80003800000 */
[----:B------:R-:W-:Y:S04]  /*09d0*/  BSSY B2, `(.L_x_23) ;  /* 0x0000015000027945 */ /* 0x000fe80003800000 */
[----:B------:R-:W-:Y:S05]  /*09e0*/  @P1 BRA `(.L_x_24) ;  /* 0x0000000000201947 */ /* 0x000fea0003800000 */
[----:B---3--:R-:W2:Y:S02]  /*09f0*/  LDS R4, [UR8+0x34] ;  /* 0x00003408ff047984 */ /* 0x008ea40008000800 */
[----:B--2---:R-:W-:-:S05]  /*0a00*/  LOP3.LUT R4, R4, 0x38, RZ, 0xb8, !PT ;  /* 0x0000003804047812 */ /* 0x004fca00078eb8ff */
[----:B------:R2:W-:Y:S01]  /*0a10*/  STS [UR8+0x34], R4 ;  /* 0x00003404ff007988 */ /* 0x0005e20008000808 */
[----:B------:R-:W-:Y:S05]  /*0a20*/  @P1 BRA `(.L_x_25) ;  /* 0x0000000000201947 */ /* 0x000fea0003800000 */
[----:B--2---:R-:W2:Y:S01]  /*0a30*/  LDS R4, [UR8+0x8] ;  /* 0x00000808ff047984 */ /* 0x004ea20008000800 */
[----:B------:R-:W-:-:S05]  /*0a40*/  IMAD.MOV.U32 R5, RZ, RZ, 0x780 ;  /* 0x00000780ff057424 */ /* 0x000fca00078e00ff */
[----:B--2---:R-:W-:-:S05]  /*0a50*/  LOP3.LUT R4, R4, 0x500, R5, 0xd8, !PT ;  /* 0x0000050004047812 */ /* 0x004fca00078ed805 */
[----:B------:R2:W-:Y:S02]  /*0a60*/  STS [UR8+0x8], R4 ;  /* 0x00000804ff007988 */ /* 0x0005e40008000808 */
.L_x_24:
[----:B------:R-:W-:Y:S05]  /*0a70*/  @P1 BRA `(.L_x_26) ;  /* 0x0000000000281947 */ /* 0x000fea0003800000 */
[----:B--23--:R-:W2:Y:S02]  /*0a80*/  LDS R4, [UR8+0x8] ;  /* 0x00000808ff047984 */ /* 0x00cea40008000800 */
[----:B--2---:R-:W-:-:S05]  /*0a90*/  LOP3.LUT R4, R4, 0x1800, RZ, 0xb8, !PT ;  /* 0x0000180004047812 */ /* 0x004fca00078eb8ff */
[----:B------:R3:W-:Y:S02]  /*0aa0*/  STS [UR8+0x8], R4 ;  /* 0x00000804ff007988 */ /* 0x0007e40008000808 */
.L_x_25:
[----:B------:R-:W-:Y:S05]  /*0ab0*/  @P1 BREAK B2 ;  /* 0x0000000000021942 */ /* 0x000fea0003800000 */
[----:B------:R-:W-:Y:S05]  /*0ac0*/  @P1 BRA `(.L_x_27) ;  /* 0x0000000000241947 */ /* 0x000fea0003800000 */
[----:B--23--:R-:W2:Y:S01]  /*0ad0*/  LDS R4, [UR8+0x8] ;  /* 0x00000808ff047984 */ /* 0x00cea20008000800 */
[----:B------:R-:W-:-:S05]  /*0ae0*/  IMAD.MOV.U32 R5, RZ, RZ, 0x6000 ;  /* 0x00006000ff057424 */ /* 0x000fca00078e00ff */
[----:B--2---:R-:W-:-:S04]  /*0af0*/  LOP3.LUT R4, R4, 0x4000, R5, 0xd8, !PT ;  /* 0x0000400004047812 */ /* 0x004fc800078ed805 */
[----:B------:R-:W-:-:S05]  /*0b00*/  LOP3.LUT R4, R4, 0x400000, RZ, 0xb8, !PT ;  /* 0x0040000004047812 */ /* 0x000fca00078eb8ff */
[----:B------:R4:W-:Y:S02]  /*0b10*/  STS [UR8+0x8], R4 ;  /* 0x00000804ff007988 */ /* 0x0009e40008000808 */
.L_x_26:
[----:B------:R-:W-:Y:S05]  /*0b20*/  BSYNC B2 ;  /* 0x0000000000027941 */ /* 0x000fea0003800000 */
.L_x_23:
[----:B--234-:R-:W2:Y:S02]  /*0b30*/  @!P1 LDS R4, [UR8+0x8] ;  /* 0x00000808ff049984 */ /* 0x01cea40008000800 */
[----:B--2---:R-:W-:-:S05]  /*0b40*/  @!P1 LOP3.LUT R4, R4, 0x8000, RZ, 0xb8, !PT ;  /* 0x0000800004049812 */ /* 0x004fca00078eb8ff */
[----:B------:R4:W-:Y:S02]  /*0b50*/  @!P1 STS [UR8+0x8], R4 ;  /* 0x00000804ff009988 */ /* 0x0009e40008000808 */
.L_x_27:
[----:B------:R-:W-:Y:S05]  /*0b60*/  BSYNC B3 ;  /* 0x0000000000037941 */ /* 0x000fea0003800000 */
.L_x_22:
[----:B------:R-:W-:Y:S05]  /*0b70*/  WARPSYNC.ALL ;  /* 0x0000000000007948 */ /* 0x000fea0003800000 */
[----:B------:R-:W-:-:S04]  /*0b80*/  UIADD3 UR19, UR4, 0x80, URZ ;  /* 0x0000008004137890 */ /* 0x000fc8000fffe03f */
[----:B------:R-:W-:-:S04]  /*0b90*/  UIADD3 UR18, UP0, UR19, UR24, URZ ;  /* 0x0000001813127290 */ /* 0x000fc8000ff1e03f */
[----:B------:R-:W-:Y:S01]  /*0ba0*/  ULEA.HI.X.SX32 UR19, UR19, UR25, 0x1, UP0 ;  /* 0x0000001913137291 */ /* 0x000fe200080f0e3f */
[----:B------:R-:W-:Y:S11]  /*0bb0*/  @P0 BRA `(.L_x_28) ;  /* 0x0000000000280947 */ /* 0x000ff60003800000 */
[----:B--234-:R-:W2:Y:S01]  /*0bc0*/  S2R R4, SR_LANEID ;  /* 0x0000000000047919 */ /* 0x01cea20000000000 */
[----:B------:R-:W-:Y:S05]  /*0bd0*/  WARPSYNC.ALL ;  /* 0x0000000000007948 */ /* 0x000fea0003800000 */
[----:B--2---:R-:W-:-:S05]  /*0be0*/  IMAD.SHL.U32 R10, R4, 0x4, RZ ;  /* 0x00000004040a7824 */ /* 0x004fca00078e00ff */
[----:B------:R-:W2:Y:S01]  /*0bf0*/  LDS R9, [R10+UR8] ;  /* 0x000000080a097984 */ /* 0x000ea20008000800 */
[----:B------:R-:W-:-:S05]  /*0c00*/  IADD3 R4, P2, R10, UR18, RZ ;  /* 0x000000120a047c10 */ /* 0x000fca000ff5e0ff */
[----:B------:R-:W-:-:S05]  /*0c10*/  IMAD.X R5, RZ, RZ, UR19, P2 ;  /* 0x00000013ff057e24 */ /* 0x000fca00090e06ff */
[----:B--2---:R2:W3:Y:S01]  /*0c20*/  ATOMG.E.EXCH.STRONG.GPU PT, RZ, [R4], R9 ;  /* 0x0000000904ff73a8 */ /* 0x0044e200041ee100 */
[----:B------:R-:W-:-:S04]  /*0c30*/  DEPBAR {5,4,3,2,1,0} ;  /* 0x0000003f0000791a */ /* 0x000fc80000000000 */
[----:B------:R2:W-:Y:S01]  /*0c40*/  UTMACCTL.IV [UR18] ;  /* 0x00000000120079b9 */ /* 0x0005e20008000000 */
[----:B------:R-:W-:Y:S01]  /*0c50*/  NOP ;  /* 0x0000000000007918 */ /* 0x000fe20000000000 */
.L_x_28:
[----:B------:R-:W-:Y:S05]  /*0c60*/  @P0 BRA `(.L_x_29) ;  /* 0x00000000000c0947 */ /* 0x000fea0003800000 */
[----:B------:R0:W-:Y:S01]  /*0c70*/  UTMACMDFLUSH ;  /* 0x00000000000079b7 */ /* 0x0001e20000000000 */
[----:B------:R-:W-:Y:S05]  /*0c80*/  @P0 BRA `(.L_x_29) ;  /* 0x0000000000040947 */ /* 0x000fea0003800000 */
[----:B------:R-:W-:-:S04]  /*0c90*/  DEPBAR.LE SB0, 0x0 ;  /* 0x000080000000791a */ /* 0x000fc80000000000 */
.L_x_29:
[----:B------:R-:W-:Y:S05]  /*0ca0*/  WARPSYNC.ALL ;  /* 0x0000000000007948 */ /* 0x000fea0003800000 */
[----:B---3--:R-:W-:Y:S06]  /*0cb0*/  BAR.SYNC.DEFER_BLOCKING 0x0 ;  /* 0x0000000000007b1d */ /* 0x008fec0000010000 */
[----:B------:R-:W-:Y:S02]  /*0cc0*/  BSSY B3, `(.L_x_30) ;  /* 0x000000b000037945 */ /* 0x000fe40003800000 */
[----:B------:R-:W-:Y:S06]  /*0cd0*/  BAR.SYNC.DEFER_BLOCKING 0x0 ;  /* 0x0000000000007b1d */ /* 0x000fec0000010000 */
[----:B------:R3:W-:Y:S01]  /*0ce0*/  @!P0 STS [R14], RZ ;  /* 0x000000ff0e008388 */ /* 0x0007e20000000800 */
[----:B------:R-:W-:Y:S01]  /*0cf0*/  NOP ;  /* 0x0000000000007918 */ /* 0x000fe20000000000 */
[----:B------:R-:W-:Y:S05]  /*0d00*/  @P1 BRA `(.L_x_31) ;  /* 0x0000000000181947 */ /* 0x000fea0003800000 */
[----:B--2-4-:R-:W2:Y:S01]  /*0d10*/  LDS R4, [UR8+0x8] ;  /* 0x00000808ff047984 */ /* 0x014ea20008000800 */
[----:B------:R-:W4:Y:S01]  /*0d20*/  LDC.64 R10, c[0x0][0x220] ;  /* 0x00008800ff0a7b82 */ /* 0x000f220000000a00 */
[----:B------:R-:W-:Y:S02]  /*0d30*/  IMAD.MOV.U32 R5, RZ, RZ, 0x70 ;  /* 0x00000070ff057424 */ /* 0x000fe400078e00ff */
[----:B----4-:R4:W-:Y:S03]  /*0d40*/  STS.64 [UR8], R10 ;  /* 0x0000000aff007988 */ /* 0x0109e60008000a08 */
[----:B--2---:R-:W-:-:S05]  /*0d50*/  LOP3.LUT R4, R4, 0x10, R5, 0xd8, !PT ;  /* 0x0000001004047812 */ /* 0x004fca00078ed805 */
[----:B------:R4:W-:Y:S02]  /*0d60*/  STS [UR8+0x8], R4 ;  /* 0x00000804ff007988 */ /* 0x0009e40008000808 */
.L_x_31:
[----:B--2---:R-:W-:Y:S05]  /*0d70*/  BSYNC B3 ;  /* 0x0000000000037941 */ /* 0x004fea0003800000 */
.L_x_30:
[----:B------:R-:W-:Y:S04]  /*0d80*/  BSSY B4, `(.L_x_32) ;  /* 0x0000011000047945 */ /* 0x000fe80003800000 */
[----:B------:R-:W-:Y:S04]  /*0d90*/  BSSY B3, `(.L_x_33) ;  /* 0x000000e000037945 */ /* 0x000fe80003800000 */
[----:B------:R-:W-:Y:S05]  /*0da0*/  @P1 BRA `(.L_x_34) ;  /* 0x0000000000241947 */ /* 0x000fea0003800000 */
[----:B----4-:R-:W2:Y:S01]  /*0db0*/  LDS R4, [UR8+0x34] ;  /* 0x00003408ff047984 */ /* 0x010ea20008000800 */
[----:B------:R-:W-:-:S05]  /*0dc0*/  IMAD.MOV.U32 R5, RZ, RZ, 0x3f000000 ;  /* 0x3f000000ff057424 */ /* 0x000fca00078e00ff */
[----:B--2---:R-:W-:-:S05]  /*0dd0*/  LOP3.LUT R4, R4, 0xff000000, R5, 0xb8, !PT ;  /* 0xff00000004047812 */ /* 0x004fca00078eb805 */
[----:B------:R2:W-:Y:S01]  /*0de0*/  STS [UR8+0x34], R4 ;  /* 0x00003404ff007988 */ /* 0x0005e20008000808 */
[----:B------:R-:W-:Y:S05]  /*0df0*/  @P1 BRA `(.L_x_35) ;  /* 0x00000000001c1947 */ /* 0x000fea0003800000 */
[----:B--2---:R-:W2:Y:S01]  /*0e00*/  LDS R4, [UR8+0x38] ;  /* 0x00003808ff047984 */ /* 0x004ea20008000800 */
[----:B------:R-:W-:-:S05]  /*0e10*/  IMAD.MOV.U32 R5, RZ, RZ, 0x3f ;  /* 0x0000003fff057424 */ /* 0x000fca00078e00ff */
[----:B--2---:R-:W-:-:S05]  /*0e20*/  LOP3.LUT R4, R4, 0xff, R5, 0xb8, !PT ;  /* 0x000000ff04047812 */ /* 0x004fca00078eb805 */
[----:B------:R2:W-:Y:S02]  /*0e30*/  STS [UR8+0x38], R4 ;  /* 0x00003804ff007988 */ /* 0x0005e40008000808 */
.L_x_34:
[----:B------:R-:W-:Y:S05]  /*0e40*/  @P1 BREAK B3 ;  /* 0x0000000000031942 */ /* 0x000fea0003800000 */
[----:B------:R-:W-:Y:S05]  /*0e50*/  @P1 BRA `(.L_x_36) ;  /* 0x00000000000c1947 */ /* 0x000fea0003800000 */
[----:B------:R1:W-:Y:S02]  /*0e60*/  STS [UR8+0x20], R3 ;  /* 0x00002003ff007988 */ /* 0x0003e40008000808 */
.L_x_35:
[----:B------:R-:W-:Y:S05]  /*0e70*/  BSYNC B3 ;  /* 0x0000000000037941 */ /* 0x000fea0003800000 */
.L_x_33:
[----:B------:R1:W-:Y:S02]  /*0e80*/  @!P1 STS [UR8+0x24], R2 ;  /* 0x00002402ff009988 */ /* 0x0003e40008000808 */
.L_x_36:
[----:B------:R-:W-:Y:S05]  /*0e90*/  BSYNC B4 ;  /* 0x0000000000047941 */ /* 0x000fea0003800000 */
.L_x_32:
[----:B------:R-:W-:Y:S05]  /*0ea0*/  WARPSYNC.ALL ;  /* 0x0000000000007948 */ /* 0x000fea0003800000 */
[----:B------:R-:W-:Y:S04]  /*0eb0*/  BSSY B4, `(.L_x_37) ;  /* 0x000000e000047945 */ /* 0x000fe80003800000 */
[----:B------:R-:W-:Y:S05]  /*0ec0*/  @P1 BRA `(.L_x_38) ;  /* 0x0000000000301947 */ /* 0x000fea0003800000 */
[----:B-1----:R-:W1:Y:S01]  /*0ed0*/  LDS R3, [UR8+0x34] ;  /* 0x00003408ff037984 */ /* 0x002e620008000800 */
[----:B--2-4-:R-:W2:Y:S03]  /*0ee0*/  LDC.64 R4, c[0x0][0x248] ;  /* 0x00009200ff047b82 */ /* 0x014ea60000000a00 */
[----:B------:R-:W4:Y:S01]  /*0ef0*/  LDS R2, [UR8+0x1c] ;  /* 0x00001c08ff027984 */ /* 0x000f220008000800 */
[C---:B--2---:R-:W-:Y:S01]  /*0f00*/  SHF.L.U64.HI R5, R4.reuse, 0x1, R5 ;  /* 0x0000000104057819 */ /* 0x044fe20000010205 */
[----:B------:R-:W-:-:S03]  /*0f10*/  IMAD.SHL.U32 R4, R4, 0x2, RZ ;  /* 0x0000000204047824 */ /* 0x000fc600078e00ff */
[--C-:B------:R-:W-:Y:S02]  /*0f20*/  SHF.R.U32.HI R9, RZ, 0x4, R5.reuse ;  /* 0x00000004ff097819 */ /* 0x100fe40000011605 */
[----:B------:R-:W-:-:S05]  /*0f30*/  SHF.R.U64 R4, R4, 0x4, R5 ;  /* 0x0000000404047819 */ /* 0x000fca0000001205 */
[----:B------:R2:W-:Y:S01]  /*0f40*/  STS [UR8+0xc], R4 ;  /* 0x00000c04ff007988 */ /* 0x0005e20008000808 */
[----:B-1----:R-:W-:Y:S02]  /*0f50*/  LOP3.LUT R3, R3, 0x7, RZ, 0xb8, !PT ;  /* 0x0000000703037812 */ /* 0x002fe400078eb8ff */
[----:B----4-:R-:W-:-:S03]  /*0f60*/  LOP3.LUT R2, R2, 0xf, R9, 0xb8, !PT ;  /* 0x0000000f02027812 */ /* 0x010fc600078eb809 */
[----:B------:R2:W-:Y:S04]  /*0f70*/  STS [UR8+0x34], R3 ;  /* 0x00003403ff007988 */ /* 0x0005e80008000808 */
[----:B------:R2:W-:Y:S02]  /*0f80*/  STS [UR8+0x1c], R2 ;  /* 0x00001c02ff007988 */ /* 0x0005e40008000808 */
.L_x_38:
[----:B------:R-:W-:Y:S05]  /*0f90*/  BSYNC B4 ;  /* 0x0000000000047941 */ /* 0x000fea0003800000 */
.L_x_37:
[----:B------:R-:W-:Y:S04]  /*0fa0*/  BSSY B4, `(.L_x_39) ;  /* 0x000001a000047945 */ /* 0x000fe80003800000 */
[----:B------:R-:W-:Y:S04]  /*0fb0*/  BSSY B5, `(.L_x_40) ;  /* 0x0000015000057945 */ /* 0x000fe80003800000 */
[----:B------:R-:W-:Y:S05]  /*0fc0*/  @P1 BRA `(.L_x_41) ;  /* 0x0000000000201947 */ /* 0x000fea0003800000 */
[----:B-12---:R-:W1:Y:S02]  /*0fd0*/  LDS R2, [UR8+0x34] ;  /* 0x00003408ff027984 */ /* 0x006e640008000800 */
[----:B-1----:R-:W-:-:S05]  /*0fe0*/  LOP3.LUT R2, R2, 0x38, RZ, 0xb8, !PT ;  /* 0x0000003802027812 */ /* 0x002fca00078eb8ff */
[----:B------:R1:W-:Y:S01]  /*0ff0*/  STS [UR8+0x34], R2 ;  /* 0x00003402ff007988 */ /* 0x0003e20008000808 */
[----:B------:R-:W-:Y:S05]  /*1000*/  @P1 BRA `(.L_x_42) ;  /* 0x0000000000201947 */ /* 0x000fea0003800000 */
[----:B-1----:R-:W1:Y:S01]  /*1010*/  LDS R2, [UR8+0x8] ;  /* 0x00000808ff027984 */ /* 0x002e620008000800 */
[----:B------:R-:W-:-:S05]  /*1020*/  IMAD.MOV.U32 R3, RZ, RZ, 0x780 ;  /* 0x00000780ff037424 */ /* 0x000fca00078e00ff */
[----:B-1----:R-:W-:-:S05]  /*1030*/  LOP3.LUT R2, R2, 0x500, R3, 0xd8, !PT ;  /* 0x0000050002027812 */ /* 0x002fca00078ed803 */
[----:B------:R1:W-:Y:S02]  /*1040*/  STS [UR8+0x8], R2 ;  /* 0x00000802ff007988 */ /* 0x0003e40008000808 */
.L_x_41:
[----:B------:R-:W-:Y:S05]  /*1050*/  @P1 BRA `(.L_x_43) ;  /* 0x0000000000281947 */ /* 0x000fea0003800000 */
[----:B-12---:R-:W1:Y:S02]  /*1060*/  LDS R2, [UR8+0x8] ;  /* 0x00000808ff027984 */ /* 0x006e640008000800 */
[----:B-1----:R-:W-:-:S05]  /*1070*/  LOP3.LUT R2, R2, 0x1800, RZ, 0xb8, !PT ;  /* 0x0000180002027812 */ /* 0x002fca00078eb8ff */
[----:B------:R2:W-:Y:S02]  /*1080*/  STS [UR8+0x8], R2 ;  /* 0x00000802ff007988 */ /* 0x0005e40008000808 */
.L_x_42:
[----:B------:R-:W-:Y:S05]  /*1090*/  @P1 BREAK B5 ;  /* 0x0000000000051942 */ /* 0x000fea0003800000 */
[----:B------:R-:W-:Y:S05]  /*10a0*/  @P1 BRA `(.L_x_44) ;  /* 0x0000000000241947 */ /* 0x000fea0003800000 */
[----:B-12---:R-:W1:Y:S01]  /*10b0*/  LDS R2, [UR8+0x8] ;  /* 0x00000808ff027984 */ /* 0x006e620008000800 */
[----:B------:R-:W-:-:S05]  /*10c0*/  IMAD.MOV.U32 R3, RZ, RZ, 0x6000 ;  /* 0x00006000ff037424 */ /* 0x000fca00078e00ff */
[----:B-1----:R-:W-:-:S04]  /*10d0*/  LOP3.LUT R2, R2, 0x6000, R3, 0xd8, !PT ;  /* 0x0000600002027812 */ /* 0x002fc800078ed803 */
[----:B------:R-:W-:-:S05]  /*10e0*/  LOP3.LUT R2, R2, 0x400000, RZ, 0xb8, !PT ;  /* 0x0040000002027812 */ /* 0x000fca00078eb8ff */
[----:B------:R1:W-:Y:S02]  /*10f0*/  STS [UR8+0x8], R2 ;  /* 0x00000802ff007988 */ /* 0x0003e40008000808 */
.L_x_43:
[----:B------:R-:W-:Y:S05]  /*1100*/  BSYNC B5 ;  /* 0x0000000000057941 */ /* 0x000fea0003800000 */
.L_x_40:
[----:B-12---:R-:W1:Y:S02]  /*1110*/  @!P1 LDS R2, [UR8+0x8] ;  /* 0x00000808ff029984 */ /* 0x006e640008000800 */
[----:B-1----:R-:W-:-:S05]  /*1120*/  @!P1 LOP3.LUT R2, R2, 0x8000, RZ, 0xb8, !PT ;  /* 0x0000800002029812 */ /* 0x002fca00078eb8ff */
[----:B------:R1:W-:Y:S02]  /*1130*/  @!P1 STS [UR8+0x8], R2 ;  /* 0x00000802ff009988 */ /* 0x0003e40008000808 */
.L_x_44:
[----:B------:R-:W-:Y:S05]  /*1140*/  BSYNC B4 ;  /* 0x0000000000047941 */ /* 0x000fea0003800000 */
.L_x_39:
[----:B------:R-:W-:Y:S05]  /*1150*/  WARPSYNC.ALL ;  /* 0x0000000000007948 */ /* 0x000fea0003800000 */
[----:B------:R-:W-:-:S04]  /*1160*/  UIADD3 UR4, UR4, 0x100, URZ ;  /* 0x0000010004047890 */ /* 0x000fc8000fffe03f */
[----:B------:R-:W-:-:S04]  /*1170*/  UIADD3 UR24, UP0, UR4, UR24, URZ ;  /* 0x0000001804187290 */ /* 0x000fc8000ff1e03f */
[----:B------:R-:W-:Y:S01]  /*1180*/  ULEA.HI.X.SX32 UR25, UR4, UR25, 0x1, UP0 ;  /* 0x0000001904197291 */ /* 0x000fe200080f0e3f */
[----:B------:R-:W-:Y:S11]  /*1190*/  @P0 BRA `(.L_x_45) ;  /* 0x0000000000300947 */ /* 0x000ff60003800000 */
[----:B-12---:R-:W4:Y:S01]  /*11a0*/  S2R R2, SR_LANEID ;  /* 0x0000000000027919 */ /* 0x006f220000000000 */
[----:B------:R-:W-:Y:S05]  /*11b0*/  WARPSYNC.ALL ;  /* 0x0000000000007948 */ /* 0x000fea0003800000 */
[----:B----4-:R-:W-:-:S05]  /*11c0*/  IMAD.SHL.U32 R4, R2, 0x4, RZ ;  /* 0x0000000402047824 */ /* 0x010fca00078e00ff */
[----:B------:R-:W1:Y:S01]  /*11d0*/  LDS R5, [R4+UR8] ;  /* 0x0000000804057984 */ /* 0x000e620008000800 */
[----:B------:R-:W-:Y:S01]  /*11e0*/  IADD3 R2, P2, R4, UR24, RZ ;  /* 0x0000001804027c10 */ /* 0x000fe2000ff5e0ff */
[----:B------:R-:W-:-:S04]  /*11f0*/  UMOV UR4, UR24 ;  /* 0x0000001800047c82 */ /* 0x000fc80008000000 */
[----:B------:R-:W-:Y:S01]  /*1200*/  IMAD.X R3, RZ, RZ, UR25, P2 ;  /* 0x00000019ff037e24 */ /* 0x000fe200090e06ff */
[----:B------:R-:W-:-:S04]  /*1210*/  UMOV UR5, UR25 ;  /* 0x0000001900057c82 */ /* 0x000fc80008000000 */
[----:B-1----:R1:W2:Y:S01]  /*1220*/  ATOMG.E.EXCH.STRONG.GPU PT, RZ, [R2], R5 ;  /* 0x0000000502ff73a8 */ /* 0x0022a200041ee100 */
[----:B------:R-:W-:-:S04]  /*1230*/  DEPBAR {5,4,3,2,1,0} ;  /* 0x0000003f0000791a */ /* 0x000fc80000000000 */
[----:B------:R1:W-:Y:S01]  /*1240*/  UTMACCTL.IV [UR4] ;  /* 0x00000000040079b9 */ /* 0x0003e20008000000 */
[----:B------:R-:W-:Y:S01]  /*1250*/  NOP ;  /* 0x0000000000007918 */ /* 0x000fe20000000000 */
.L_x_45:
[----:B------:R-:W-:Y:S05]  /*1260*/  @P0 BRA `(.L_x_46) ;  /* 0x00000000000c0947 */ /* 0x000fea0003800000 */
[----:B------:R0:W-:Y:S01]  /*1270*/  UTMACMDFLUSH ;  /* 0x00000000000079b7 */ /* 0x0001e20000000000 */
[----:B------:R-:W-:Y:S05]  /*1280*/  @P0 BRA `(.L_x_46) ;  /* 0x0000000000040947 */ /* 0x000fea0003800000 */
[----:B------:R-:W-:-:S04]  /*1290*/  DEPBAR.LE SB0, 0x0 ;  /* 0x000080000000791a */ /* 0x000fc80000000000 */
.L_x_46:
[----:B------:R-:W-:Y:S05]  /*12a0*/  WARPSYNC.ALL ;  /* 0x0000000000007948 */ /* 0x000fea0003800000 */
[----:B--2---:R-:W-:Y:S01]  /*12b0*/  BAR.SYNC.DEFER_BLOCKING 0x0 ;  /* 0x0000000000007b1d */ /* 0x004fe20000010000 */
[----:B------:R-:W-:Y:S01]  /*12c0*/  ISETP.GT.AND P0, PT, R8, RZ, PT ;  /* 0x000000ff0800720c */ /* 0x000fe20003f04270 */
[----:B------:R-:W-:Y:S02]  /*12d0*/  USHF.L.U32 UR11, UR9, 0x7, URZ ;  /* 0x00000007090b7899 */ /* 0x000fe4000800063f */
[----:B------:R-:W-:Y:S02]  /*12e0*/  USHF.L.U32 UR23, UR7, 0x6, URZ ;  /* 0x0000000607177899 */ /* 0x000fe4000800063f */
[----:B------:R-:W-:Y:S01]  /*12f0*/  VOTEU.ALL UP0, P1 ;  /* 0x00000000003f7886 */ /* 0x000fe20000800000 */
[----:B-1----:R-:W-:-:S04]  /*1300*/  UMOV UR4, 0x1 ;  /* 0x0000000100047882 */ /* 0x002fc80000000000 */
[----:B------:R-:W-:-:S04]  /*1310*/  @!UP0 UIADD3 UR4, -UR4, 0x100000, URZ ;  /* 0x0010000004048890 */ /* 0x000fc8000fffe13f */
[----:B------:R-:W-:Y:S02]  /*1320*/  @!UP0 USHF.L.U32 UR5, UR4, 0xb, URZ ;  /* 0x0000000b04058899 */ /* 0x000fe4000800063f */
[----:B------:R-:W-:Y:S01]  /*1330*/  @!UP0 USHF.L.U32 UR4, UR4, 0x1, URZ ;  /* 0x0000000104048899 */ /* 0x000fe2000800063f */
[----:B------:R-:W-:Y:S01]  /*1340*/  VOTEU.ALL UP0, P1 ;  /* 0x00000000003f7886 */ /* 0x000fe20000800000 */
[----:B------:R-:W1:Y:S10]  /*1350*/  FENCE.VIEW.ASYNC.S ;  /* 0x00000000000073c6 */ /* 0x000e740000000000 */
[----:B-1----:R1:W2:Y:S01]  /*1360*/  @!UP0 SYNCS.EXCH.64 URZ, [UR8+0x3000], UR4 ;  /* 0x00300004083f85b2 */ /* 0x0022a20008000100 */
[----:B------:R-:W-:Y:S05]  /*1370*/  @P0 BRA `(.L_x_47) ;  /* 0x0000000000480947 */ /* 0x000fea0003800000 */
[----:B------:R-:W-:Y:S02]  /*1380*/  SHF.R.U32.HI R2, RZ, 0x5, R0 ;  /* 0x00000005ff027819 */ /* 0x000fe40000011600 */
[----:B------:R-:W-:Y:S02]  /*1390*/  CS2R R24, SRZ ;  /* 0x0000000000187805 */ /* 0x000fe4000001ff00 */
[----:B------:R-:W-:Y:S02]  /*13a0*/  CS2R R26, SRZ ;  /* 0x00000000001a7805 */ /* 0x000fe4000001ff00 */
[----:B------:R-:W-:Y:S02]  /*13b0*/  CS2R R28, SRZ ;  /* 0x00000000001c7805 */ /* 0x000fe4000001ff00 */
[----:B------:R-:W-:Y:S02]  /*13c0*/  CS2R R30, SRZ ;  /* 0x00000000001e7805 */ /* 0x000fe4000001ff00 */
[----:B------:R-:W-:-:S02]  /*13d0*/  CS2R R32, SRZ ;  /* 0x0000000000207805 */ /* 0x000fc4000001ff00 */
[----:B------:R-:W-:Y:S02]  /*13e0*/  CS2R R34, SRZ ;  /* 0x0000000000227805 */ /* 0x000fe4000001ff00 */
        /* <DEDUP_REMOVED lines=9> */
[----:B------:R-:W-:Y:S01]  /*1480*/  CS2R R54, SRZ ;  /* 0x0000000000367805 */ /* 0x000fe2000001ff00 */
[----:B------:R-:W-:Y:S06]  /*1490*/  BRA `(.L_x_48) ;  /* 0x00000004003c7947 */ /* 0x000fec0003800000 */
.L_x_47:
[----:B-1----:R-:W-:Y:S01]  /*14a0*/  UIADD3 UR4, UR8, 0x2000, URZ ;  /* 0x0000200008047890 */ /* 0x002fe2000fffe03f */
[----:B------:R-:W-:Y:S02]  /*14b0*/  SHF.R.U32.HI R2, RZ, 0x5, R0 ;  /* 0x00000005ff027819 */ /* 0x000fe40000011600 */
[----:B------:R-:W-:Y:S02]  /*14c0*/  CS2R R24, SRZ ;  /* 0x0000000000187805 */ /* 0x000fe4000001ff00 */
[----:B------:R-:W-:Y:S01]  /*14d0*/  CS2R R26, SRZ ;  /* 0x00000000001a7805 */ /* 0x000fe2000001ff00 */
[----:B------:R-:W-:Y:S01]  /*14e0*/  USHF.R.U32.HI UR4, URZ, 0x4, UR4 ;  /* 0x000000043f047899 */ /* 0x000fe20008011604 */
[----:B------:R-:W-:Y:S02]  /*14f0*/  CS2R R28, SRZ ;  /* 0x00000000001c7805 */ /* 0x000fe4000001ff00 */
[----:B------:R-:W-:Y:S02]  /*1500*/  CS2R R30, SRZ ;  /* 0x00000000001e7805 */ /* 0x000fe4000001ff00 */
[----:B------:R-:W-:Y:S01]  /*1510*/  CS2R R32, SRZ ;  /* 0x0000000000207805 */ /* 0x000fe2000001ff00 */
[----:B------:R-:W-:Y:S01]  /*1520*/  USGXT.U32 UR4, UR4, 0xe ;  /* 0x0000000e0404789a */ /* 0x000fe20008000000 */
        /* <DEDUP_REMOVED lines=10> */
[----:B------:R-:W-:Y:S01]  /*15d0*/  CS2R R54, SRZ ;  /* 0x0000000000367805 */ /* 0x000fe2000001ff00 */
[----:B------:R-:W-:Y:S01]  /*15e0*/  UMOV UR12, 0xfffffffe ;  /* 0xfffffffe000c7882 */ /* 0x000fe20000000000 */
[----:B------:R-:W-:Y:S01]  /*15f0*/  UMOV UR13, 0x7fffffdf ;  /* 0x7fffffdf000d7882 */ /* 0x000fe20000000000 */
[----:B------:R-:W-:Y:S01]  /*1600*/  UMOV UR5, URZ ;  /* 0x0000003f00057c82 */ /* 0x000fe20008000000 */
[----:B------:R-:W-:Y:S01]  /*1610*/  UMOV UR22, URZ ;  /* 0x0000003f00167c82 */ /* 0x000fe20008000000 */
[----:B------:R-:W-:-:S12]  /*1620*/  UIADD3.64 UR12, UR4, -UR12, URZ ;  /* 0x8000000c040c7297 */ /* 0x000fd8000fffe03f */
.L_x_50:
[----:B--2---:R-:W-:Y:S01]  /*1630*/  BAR.SYNC.DEFER_BLOCKING 0x0 ;  /* 0x0000000000007b1d */ /* 0x004fe20000010000 */
[----:B------:R-:W-:Y:S01]  /*1640*/  ELECT P0, URZ, PT ;  /* 0x00000000003f782f */ /* 0x000fe20003800000 */
[----:B------:R-:W-:Y:S01]  /*1650*/  @!P1 IMAD.MOV.U32 R3, RZ, RZ, 0x3000 ;  /* 0x00003000ff039424 */ /* 0x000fe200078e00ff */
[----:B------:R-:W-:Y:S02]  /*1660*/  ELECT P2, URZ, PT ;  /* 0x00000000003f782f */ /* 0x000fe40003840000 */
[C---:B------:R-:W-:Y:S01]  /*1670*/  ISETP.LT.U32.AND P0, PT, R6.reuse, 0x20, P0 ;  /* 0x000000200600780c */ /* 0x040fe20000701070 */
[----:B------:R-:W-:Y:S01]  /*1680*/  UMOV UR10, UR22 ;  /* 0x00000016000a7c82 */ /* 0x000fe20008000000 */
[----:B------:R-:W-:-:S11]  /*1690*/  ISETP.LT.U32.AND P2, PT, R6, 0x20, P2 ;  /* 0x000000200600780c */ /* 0x000fd60001741070 */
[----:B------:R-:W-:Y:S01]  /*16a0*/  VOTEU.ANY UP0, P0 ;  /* 0x00000000003f7886 */ /* 0x000fe20000000100 */
[----:B------:R-:W-:Y:S01]  /*16b0*/  VOTEU.ANY UP2, P0 ;  /* 0x00000000003f7886 */ /* 0x000fe20000040100 */
[----:B------:R-:W-:Y:S01]  /*16c0*/  VOTEU.ANY UP1, P2 ;  /* 0x00000000003f7886 */ /* 0x000fe20001020100 */
[----:B------:R-:W-:Y:S02]  /*16d0*/  VOTEU.ANY UP3, P2 ;  /* 0x00000000003f7886 */ /* 0x000fe40001060100 */
[----:B------:R-:W-:Y:S02]  /*16e0*/  @UP0 UIADD3 UR20, UR8, 0x2000, URZ ;  /* 0x0000200008140890 */ /* 0x000fe4000fffe03f */
[----:B------:R1:W-:Y:S01]  /*16f0*/  @!P1 SYNCS.ARRIVE.TRANS64 RZ, [UR8+0x3000], R3 ;  /* 0x00300003ffff99a7 */ /* 0x0003e20008000008 */
[----:B------:R-:W-:Y:S01]  /*1700*/  @UP0 UIADD3 UR21, UR8, 0x3000, URZ ;  /* 0x0000300008150890 */ /* 0x000fe2000fffe03f */
[----:B------:R-:W-:Y:S01]  /*1710*/  @UP0 UMOV UR6, UR16 ;  /* 0x0000001000060c82 */ /* 0x000fe20008000000 */
[----:B------:R-:W-:Y:S01]  /*1720*/  @UP0 UMOV UR7, UR17 ;  /* 0x0000001100070c82 */ /* 0x000fe20008000000 */
[----:B------:R-:W-:Y:S01]  /*1730*/  BAR.SYNC.DEFER_BLOCKING 0x0 ;  /* 0x0000000000007b1d */ /* 0x000fe20000010000 */
[----:B------:R-:W-:Y:S01]  /*1740*/  @UP1 UIADD3 UR9, UR8, 0x3000, URZ ;  /* 0x0000300008091890 */ /* 0x000fe2000fffe03f */
[----:B-1----:R-:W-:-:S04]  /*1750*/  SHF.L.U32 R3, R7, 0x1f, RZ ;  /* 0x0000001f07037819 */ /* 0x002fc800000006ff */
[----:B------:R-:W-:Y:S01]  /*1760*/  @UP1 UMOV UR14, UR18 ;  /* 0x00000012000e1c82 */ /* 0x000fe20008000000 */
[----:B------:R-:W-:Y:S01]  /*1770*/  @UP1 UMOV UR15, UR19 ;  /* 0x00000013000f1c82 */ /* 0x000fe20008000000 */
[----:B------:R1:W-:Y:S01]  /*1780*/  @UP2 UTMALDG.2D [UR20], [UR6] ;  /* 0x00000014060025b4 */ /* 0x0003e20008008000 */
[----:B------:R2:W-:Y:S06]  /*1790*/  MEMBAR.ALL.CTA ;  /* 0x0000000000007992 */ /* 0x0005ec0000008000 */
[----:B--2---:R-:W2:Y:S02]  /*17a0*/  FENCE.VIEW.ASYNC.S ;  /* 0x00000000000073c6 */ /* 0x004ea40000000000 */
[----:B--2---:R-:W-:Y:S06]  /*17b0*/  BAR.SYNC.DEFER_BLOCKING 0x0 ;  /* 0x0000000000007b1d */ /* 0x004fec0000010000 */
[----:B------:R1:W-:Y:S02]  /*17c0*/  @UP3 UTMALDG.2D [UR8], [UR14] ;  /* 0x000000080e0035b4 */ /* 0x0003e40008008000 */
[----:B------:R-:W-:Y:S06]  /*17d0*/  BAR.SYNC.DEFER_BLOCKING 0x0 ;  /* 0x0000000000007b1d */ /* 0x000fec0000010000 */
[----:B------:R-:W2:Y:S02]  /*17e0*/  SYNCS.PHASECHK.TRANS64.TRYWAIT P0, [UR8+0x3000], R3 ;  /* 0x00300003ff0075a7 */ /* 0x000ea40008000148 */
[----:B-12---:R-:W-:Y:S05]  /*17f0*/  @!P0 BRA `(.L_x_49) ;  /* 0x0000000400488947 */ /* 0x006fea0003800000 */
.L_x_51:
[----:B------:R-:W1:Y:S01]  /*1800*/  SHFL.IDX PT, R3, R2, RZ, 0x1f ;  /* 0x00001fff02037589 */ /* 0x000e6200000e0000 */
[----:B------:R-:W-:Y:S01]  /*1810*/  WARPGROUP.ARRIVE ;  /* 0x00000000000079c5 */ /* 0x000fe20000000000 */
[----:B------:R-:W-:Y:S01]  /*1820*/  UMOV UR28, UR4 ;  /* 0x00000004001c7c82 */ /* 0x000fe20008000000 */
[----:B------:R-:W-:Y:S01]  /*1830*/  UMOV UR29, 0x80000020 ;  /* 0x80000020001d7882 */ /* 0x000fe20000000000 */
[----:B------:R-:W-:Y:S01]  /*1840*/  UMOV UR31, 0x80000020 ;  /* 0x80000020001f7882 */ /* 0x000fe20000000000 */
[----:B------:R-:W-:Y:S01]  /*1850*/  UMOV UR14, 0xfffffffe ;  /* 0xfffffffe000e7882 */ /* 0x000fe20000000000 */
[----:B------:R-:W-:Y:S01]  /*1860*/  UMOV UR15, 0x7fffffdf ;  /* 0x7fffffdf000f7882 */ /* 0x000fe20000000000 */
[----:B------:R-:W-:Y:S01]  /*1870*/  UMOV UR7, URZ ;  /* 0x0000003f00077c82 */ /* 0x000fe20008000000 */
[----:B------:R-:W-:Y:S01]  /*1880*/  UIADD3 UR22, UR22, 0x20, URZ ;  /* 0x0000002016167890 */ /* 0x000fe2000fffe03f */
[----:B------:R-:W-:Y:S02]  /*1890*/  LOP3.LUT R7, R7, 0x1, RZ, 0x3c, !PT ;  /* 0x0000000107077812 */ /* 0x000fe400078e3cff */
[----:B-1----:R-:W-:-:S02]  /*18a0*/  R2UR UR6, R3 ;  /* 0x00000000030672ca */ /* 0x002fc400000e0000 */
[----:B------:R-:W1:Y:S11]  /*18b0*/  LDC R3, c[0x0][0x230] ;  /* 0x00008c00ff037b82 */ /* 0x000e760000000800 */
[----:B------:R-:W-:-:S04]  /*18c0*/  USHF.L.U32 UR6, UR6, 0x6, URZ ;  /* 0x0000000606067899 */ /* 0x000fc8000800063f */
[----:B------:R-:W-:-:S04]  /*18d0*/  ULOP3.LUT UR6, UR6, 0x100, URZ, 0xc0, !UPT ;  /* 0x0000010006067892 */ /* 0x000fc8000f8ec03f */
[----:B------:R-:W-:-:S04]  /*18e0*/  ULEA.HI UR6, UR8, UR6, URZ, 0x1c ;  /* 0x0000000608067291 */ /* 0x000fc8000f8fe03f */
[----:B------:R-:W-:Y:S01]  /*18f0*/  ULOP3.LUT UR6, UR6, 0x3fff, URZ, 0xc0, !UPT ;  /* 0x00003fff06067892 */ /* 0x000fe2000f8ec03f */
[----:B-1----:R-:W-:-:S03]  /*1900*/  ISETP.LE.AND P0, PT, R3, UR22, PT ;  /* 0x0000001603007c0c */ /* 0x002fc6000bf03270 */
[----:B------:R-:W-:-:S03]  /*1910*/  UIADD3.64 UR14, UR6, -UR14, URZ ;  /* 0x8000000e060e7297 */ /* 0x000fc6000fffe03f */
[----:B------:R-:W-:Y:S02]  /*1920*/  UMOV UR30, UR6 ;  /* 0x00000006001e7c82 */ /* 0x000fe40008000000 */
[----:B------:R-:W-:Y:S03]  /*1930*/  HGMMA.64x64x16.F32.BF16 R24, gdesc[UR28], R24, gsb0 ;  /* 0x00e000001c1879f0 */ /* 0x000fe60008001818 */
[----:B------:R-:W-:Y:S02]  /*1940*/  WARPGROUP.DEPBAR.LE gsb0, 0x0 ;  /* 0x00008000000079c5 */ /* 0x000fe40000010000 */
[----:B------:R-:W-:-:S06]  /*1950*/  WARPGROUP.ARRIVE ;  /* 0x00000000000079c5 */ /* 0x000fcc0000000000 */
[----:B------:R-:W-:Y:S03]  /*1960*/  HGMMA.64x64x16.F32.BF16 R24, gdesc[UR12], R24, gsb0 ;  /* 0x00e000000c1879f0 */ /* 0x000fe60008001818 */
[----:B------:R-:W-:Y:S02]  /*1970*/  WARPGROUP.DEPBAR.LE gsb0, 0x0 ;  /* 0x00008000000079c5 */ /* 0x000fe40000010000 */
[----:B------:R-:W-:Y:S05]  /*1980*/  @!P0 BRA `(.L_x_50) ;  /* 0xfffffffc00288947 */ /* 0x000fea000383ffff */
.L_x_48:
[----:B--2---:R-:W-:Y:S01]  /*1990*/  BAR.SYNC.DEFER_BLOCKING 0x0 ;  /* 0x0000000000007b1d */ /* 0x004fe20000010000 */
[----:B------:R-:W-:Y:S01]  /*19a0*/  IMAD.SHL.U32 R3, R0, 0x80, RZ ;  /* 0x0000008000037824 */ /* 0x000fe200078e00ff */
[----:B------:R-:W-:Y:S01]  /*19b0*/  LOP3.LUT R2, R2, 0x1, RZ, 0xc0, !PT ;  /* 0x0000000102027812 */ /* 0x000fe200078ec0ff */
[----:B----4-:R-:W-:Y:S01]  /*19c0*/  IMAD.SHL.U32 R4, R0, 0x40, RZ ;  /* 0x0000004000047824 */ /* 0x010fe200078e00ff */
[----:B------:R-:W-:Y:S02]  /*19d0*/  F2FP.BF16.F32.PACK_AB R24, R25, R24 ;  /* 0x000000181918723e */ /* 0x000fe400000010ff */
[----:B------:R-:W-:Y:S02]  /*19e0*/  ELECT P0, URZ, PT ;  /* 0x00000000003f782f */ /* 0x000fe40003800000 */
[----:B------:R-:W-:Y:S01]  /*19f0*/  LOP3.LUT R3, R3, 0x780, RZ, 0xc0, !PT ;  /* 0x0000078003037812 */ /* 0x000fe200078ec0ff */
[----:B------:R-:W-:Y:S01]  /*1a00*/  UMOV UR14, UR23 ;  /* 0x00000017000e7c82 */ /* 0x000fe20008000000 */
[----:B------:R-:W-:-:S02]  /*1a10*/  R2UR UR12, R2 ;  /* 0x00000000020c72ca */ /* 0x000fc400000e0000 */
[----:B------:R-:W-:Y:S01]  /*1a20*/  LOP3.LUT R4, R3, 0x3800, R4, 0xf8, !PT ;  /* 0x0000380003047812 */ /* 0x000fe200078ef804 */
[----:B------:R-:W-:Y:S01]  /*1a30*/  IMAD.SHL.U32 R3, R0, 0x10, RZ ;  /* 0x0000001000037824 */ /* 0x000fe200078e00ff */
[----:B------:R-:W-:Y:S02]  /*1a40*/  F2FP.BF16.F32.PACK_AB R25, R27, R26 ;  /* 0x0000001a1b19723e */ /* 0x000fe400000010ff */
[----:B------:R-:W-:Y:S02]  /*1a50*/  F2FP.BF16.F32.PACK_AB R32, R33, R32 ;  /* 0x000000202120723e */ /* 0x000fe400000010ff */
[----:B------:R-:W-:Y:S02]  /*1a60*/  LOP3.LUT R3, R3, 0x70, RZ, 0xc0, !PT ;  /* 0x0000007003037812 */ /* 0x000fe400078ec0ff */
[----:B------:R-:W-:Y:S02]  /*1a70*/  F2FP.BF16.F32.PACK_AB R26, R29, R28 ;  /* 0x0000001c1d1a723e */ /* 0x000fe400000010ff */
[----:B------:R-:W-:Y:S01]  /*1a80*/  LOP3.LUT R3, R3, 0x10, R0, 0x78, !PT ;  /* 0x0000001003037812 */ /* 0x000fe200078e7800 */
[----:B------:R-:W-:Y:S01]  /*1a90*/  ULEA UR13, UR12, UR11, 0x6 ;  /* 0x0000000b0c0d7291 */ /* 0x000fe2000f8e303f */
[----:B------:R-:W-:Y:S01]  /*1aa0*/  F2FP.BF16.F32.PACK_AB R27, R31, R30 ;  /* 0x0000001e1f1b723e */ /* 0x000fe200000010ff */
[----:B------:R-:W-:-:S02]  /*1ab0*/  ULEA UR12, UR12, UR8, 0xd ;  /* 0x000000080c0c7291 */ /* 0x000fc4000f8e683f */
[----:B------:R-:W2:Y:S01]  /*1ac0*/  @!P1 SYNCS.CCTL.IV [UR8+0x3000] ;  /* 0x00300000ff0099b1 */ /* 0x000ea20008000008 */
[----:B------:R-:W-:Y:S02]  /*1ad0*/  LOP3.LUT R3, R4, R3, RZ, 0xfc, !PT ;  /* 0x0000000304037212 */ /* 0x000fe400078efcff */
[----:B------:R-:W-:Y:S02]  /*1ae0*/  F2FP.BF16.F32.PACK_AB R33, R35, R34 ;  /* 0x000000222321723e */ /* 0x000fe400000010ff */
[C---:B------:R-:W-:Y:S01]  /*1af0*/  LOP3.LUT R2, R3.reuse, 0x20, RZ, 0x3c, !PT ;  /* 0x0000002003027812 */ /* 0x040fe200078e3cff */
[C---:B------:R-:W-:Y:S01]  /*1b00*/  VIADD R0, R3.reuse, UR8 ;  /* 0x0000000803007c36 */ /* 0x040fe20008000000 */
[----:B--2---:R-:W-:Y:S01]  /*1b10*/  BAR.SYNC.DEFER_BLOCKING 0x0 ;  /* 0x0000000000007b1d */ /* 0x004fe20000010000 */
[C---:B------:R-:W-:Y:S02]  /*1b20*/  LOP3.LUT R4, R3.reuse, 0x40, RZ, 0x3c, !PT ;  /* 0x0000004003047812 */ /* 0x040fe400078e3cff */
[----:B------:R-:W-:Y:S01]  /*1b30*/  LOP3.LUT R3, R3, 0x60, RZ, 0x3c, !PT ;  /* 0x0000006003037812 */ /* 0x000fe200078e3cff */
[----:B------:R-:W-:Y:S01]  /*1b40*/  VIADD R2, R2, UR8 ;  /* 0x0000000802027c36 */ /* 0x000fe20008000000 */
[----:B------:R-:W-:Y:S01]  /*1b50*/  F2FP.BF16.F32.PACK_AB R40, R41, R40 ;  /* 0x000000282928723e */ /* 0x000fe200000010ff */
[----:B------:R-:W-:Y:S01]  /*1b60*/  VIADD R4, R4, UR8 ;  /* 0x0000000804047c36 */ /* 0x000fe20008000000 */
[----:B------:R-:W-:Y:S01]  /*1b70*/  F2FP.BF16.F32.PACK_AB R34, R37, R36 ;  /* 0x000000242522723e */ /* 0x000fe200000010ff */
[----:B------:R-:W-:Y:S01]  /*1b80*/  VIADD R3, R3, UR8 ;  /* 0x0000000803037c36 */ /* 0x000fe20008000000 */
[----:B------:R-:W-:-:S02]  /*1b90*/  F2FP.BF16.F32.PACK_AB R35, R39, R38 ;  /* 0x000000262723723e */ /* 0x000fc400000010ff */
[----:B------:R-:W-:Y:S02]  /*1ba0*/  F2FP.BF16.F32.PACK_AB R41, R43, R42 ;  /* 0x0000002a2b29723e */ /* 0x000fe400000010ff */
[----:B------:R-:W-:Y:S02]  /*1bb0*/  F2FP.BF16.F32.PACK_AB R48, R49, R48 ;  /* 0x000000303130723e */ /* 0x000fe400000010ff */
[----:B------:R-:W-:Y:S02]  /*1bc0*/  F2FP.BF16.F32.PACK_AB R42, R45, R44 ;  /* 0x0000002c2d2a723e */ /* 0x000fe400000010ff */
[----:B------:R-:W-:Y:S02]  /*1bd0*/  F2FP.BF16.F32.PACK_AB R43, R47, R46 ;  /* 0x0000002e2f2b723e */ /* 0x000fe400000010ff */
[----:B------:R-:W-:Y:S02]  /*1be0*/  F2FP.BF16.F32.PACK_AB R49, R51, R50 ;  /* 0x000000323331723e */ /* 0x000fe400000010ff */
[----:B------:R-:W-:-:S02]  /*1bf0*/  F2FP.BF16.F32.PACK_AB R50, R53, R52 ;  /* 0x000000343532723e */ /* 0x000fc400000010ff */
[----:B------:R-:W-:Y:S01]  /*1c00*/  F2FP.BF16.F32.PACK_AB R51, R55, R54 ;  /* 0x000000363733723e */ /* 0x000fe200000010ff */
[----:B------:R-:W-:Y:S01]  /*1c10*/  STSM.16.M88.4 [R0], R24 ;  /* 0x0000001800007844 */ /* 0x000fe20000000200 */
[----:B------:R-:W-:-:S03]  /*1c20*/  ISETP.LT.U32.AND P0, PT, R6, 0x40, P0 ;  /* 0x000000400600780c */ /* 0x000fc60000701070 */
[----:B------:R-:W-:Y:S04]  /*1c30*/  STSM.16.M88.4 [R2], R32 ;  /* 0x0000002002007844 */ /* 0x000fe80000000200 */
[----:B------:R-:W-:Y:S04]  /*1c40*/  STSM.16.M88.4 [R4], R40 ;  /* 0x0000002804007844 */ /* 0x000fe80000000200 */
[----:B------:R-:W-:Y:S02]  /*1c50*/  STSM.16.M88.4 [R3], R48 ;  /* 0x0000003003007844 */ /* 0x000fe40000000200 */
[----:B------:R-:W-:Y:S01]  /*1c60*/  VOTEU.ANY UP0, P0 ;  /* 0x00000000003f7886 */ /* 0x000fe20000000100 */
[----:B------:R-:W-:Y:S01]  /*1c70*/  VOTEU.ANY UP1, P0 ;  /* 0x00000000003f7886 */ /* 0x000fe20000020100 */
[----:B------:R2:W-:Y:S06]  /*1c80*/  MEMBAR.ALL.CTA ;  /* 0x0000000000007992 */ /* 0x0005ec0000008000 */
[----:B--2---:R-:W2:Y:S01]  /*1c90*/  FENCE.VIEW.ASYNC.S ;  /* 0x00000000000073c6 */ /* 0x004ea20000000000 */
[----:B-1----:R-:W-:Y:S01]  /*1ca0*/  @UP0 UMOV UR4, UR24 ;  /* 0x0000001800040c82 */ /* 0x002fe20008000000 */
[----:B------:R-:W-:Y:S01]  /*1cb0*/  @UP0 UMOV UR5, UR25 ;  /* 0x0000001900050c82 */ /* 0x000fe20008000000 */
[----:B--2---:R-:W-:Y:S06]  /*1cc0*/  BAR.SYNC.DEFER_BLOCKING 0x0 ;  /* 0x0000000000007b1d */ /* 0x004fec0000010000 */
[----:B------:R1:W-:Y:S01]  /*1cd0*/  @UP1 UTMASTG.2D [UR12], [UR4] ;  /* 0x0000000c040013b5 */ /* 0x0003e20008008000 */
[----:B------:R0:W-:Y:S01]  /*1ce0*/  UTMACMDFLUSH ;  /* 0x00000000000079b7 */ /* 0x0001e20000000000 */
[----:B------:R-:W-:-:S04]  /*1cf0*/  DEPBAR.LE SB0, 0x0 ;  /* 0x000080000000791a */ /* 0x000fc80000000000 */
[----:B------:R-:W-:Y:S06]  /*1d00*/  BAR.SYNC.DEFER_BLOCKING 0x0 ;  /* 0x0000000000007b1d */ /* 0x000fec0000010000 */
[----:B-1----:R-:W-:Y:S05]  /*1d10*/  EXIT ;  /* 0x000000000000794d */ /* 0x002fea0003800000 */
.L_x_49:
[----:B------:R-:W1:Y:S02]  /*1d20*/  SYNCS.PHASECHK.TRANS64.TRYWAIT P0, [UR8+0x3000], R3 ;  /* 0x00300003ff0075a7 */ /* 0x000e640008000148 */
[----:B-1----:R-:W-:Y:S05]  /*1d30*/  @!P0 BRA `(.L_x_49) ;  /* 0xfffffffc00f88947 */ /* 0x002fea000383ffff */
[----:B------:R-:W-:Y:S05]  /*1d40*/  BRA `(.L_x_51) ;  /* 0xfffffff800ac7947 */ /* 0x000fea000383ffff */
.L_x_52:
[----:B------:R-:W-:-:S00]  /*1d50*/  BRA `(.L_x_52) ;  /* 0xfffffffc00fc7947 */ /* 0x000fc0000383ffff */
[----:B------:R-:W-:-:S00]  /*1d60*/  NOP ;  /* 0x0000000000007918 */ /* 0x000fc00000000000 */
        /* <DEDUP_REMOVED lines=9> */
.L_x_53:


//--------------------- .nv.shared.gluon_wgmma    --------------------------
	.section	.nv.shared.gluon_wgmma,"aw",@nobits
	.sectionflags	@""
	.align	16
	.zero		1024


//--------------------- .nv.shared.reserved.0     --------------------------
	.section	.nv.shared.reserved.0,"aw",@nobits
	.weak		__nv_reservedSMEM_offset_0_alias
	.size		__nv_reservedSMEM_offset_0_alias, 0, 0
	.other		__nv_reservedSMEM_offset_0_alias,@"STO_CUDA_RESERVED_SHARED STV_DEFAULT"
__nv_reservedSMEM_offset_0_alias:
	.zero		0


//--------------------- .nv.constant0.gluon_wgmma --------------------------
	.section	.nv.constant0.gluon_wgmma,"a",@progbits
	.sectionflags	@""
	.align	4
.nv.constant0.gluon_wgmma:
	.zero		608


//--------------------- SYMBOLS --------------------------

	.type		.nv.reservedSmem.offset0,@object
	.size		.nv.reservedSmem.offset0,0x4
